// auto-generated by cutlass_sweep.epilogue — config: {"arch": "sm_100", "cluster_m": 1, "cluster_n": 1, "dtype": "bf16", "fusion": "silu", "tile_k": 64, "tile_m": 128, "tile_n": 128}
#include "cutlass/cutlass.h"
#include "cutlass/gemm/collective/collective_builder.hpp"
#include "cutlass/gemm/device/gemm_universal_adapter.h"
#include "cutlass/gemm/kernel/gemm_universal.hpp"
#include "cutlass/epilogue/collective/collective_builder.hpp"
#include "cutlass/epilogue/fusion/operations.hpp"
#include "cutlass/epilogue/thread/activation.h"

using Elem = cutlass::bfloat16_t;
using Acc  = float;
using TileShape    = cute::Shape<cute::_128, cute::_128, cute::_64>;
using ClusterShape = cute::Shape<cute::_1, cute::_1, cute::_1>;
using FusionOp     = cutlass::epilogue::fusion::LinCombEltAct<cutlass::epilogue::thread::SiLu, Elem, Acc>;

using CollectiveEpilogue = typename cutlass::epilogue::collective::CollectiveBuilder<
    cutlass::arch::Sm100, cutlass::arch::OpClassTensorOp,
    TileShape, ClusterShape,
    cutlass::epilogue::collective::EpilogueTileAuto,
    Acc, Acc,
    Elem, cutlass::layout::RowMajor, 128 / cutlass::sizeof_bits<Elem>::value,
    Elem, cutlass::layout::RowMajor, 128 / cutlass::sizeof_bits<Elem>::value,
    cutlass::epilogue::collective::EpilogueScheduleAuto,
    FusionOp
  >::CollectiveOp;

using CollectiveMainloop = typename cutlass::gemm::collective::CollectiveBuilder<
    cutlass::arch::Sm100, cutlass::arch::OpClassTensorOp,
    Elem, cutlass::layout::RowMajor, 128 / cutlass::sizeof_bits<Elem>::value,
    Elem, cutlass::layout::ColumnMajor, 128 / cutlass::sizeof_bits<Elem>::value,
    Acc,
    TileShape, ClusterShape,
    cutlass::gemm::collective::StageCountAutoCarveout<
        static_cast<int>(sizeof(typename CollectiveEpilogue::SharedStorage))>,
    cutlass::gemm::collective::KernelScheduleAuto
  >::CollectiveOp;

using GemmKernel = cutlass::gemm::kernel::GemmUniversal<
    cute::Shape<int,int,int,int>, CollectiveMainloop, CollectiveEpilogue>;
using Gemm = cutlass::gemm::device::GemmUniversalAdapter<GemmKernel>;

auto* _anchor = &cutlass::device_kernel<GemmKernel>;


// ===== COMPILED SASS (sm_100a) =====

	.target	sm_100a

	.elftype	@"ET_EXEC"


//--------------------- .note.nv.tkinfo           --------------------------
	.section	.note.nv.tkinfo,"",@"SHT_NOTE"
	.sectionflags	@"SHF_NOTE_NV_TKINFO"
	.tkinfo
        /*0018*/ 	.word	0x00000002
        /*0030*/ 	.string	""
        /*0030*/ 	.string	"ptxas"
        /*0030*/ 	.string	"Cuda compilation tools, release 13.0, V13.0.88"
        /*0030*/ 	.string	"Build cuda_13.0.r13.0/compiler.36424714_0"
        /*0030*/ 	.string	"-arch sm_100a -m 64 "



//--------------------- .note.nv.cuinfo           --------------------------
	.section	.note.nv.cuinfo,"",@"SHT_NOTE"
	.sectionflags	@"SHF_NOTE_NV_CUINFO"
        /*0018*/ 	.short	0x0002
        /*001a*/ 	.short	0x0064
        /*001c*/ 	.short	0x0082
	.zero		2


//--------------------- .nv.info                  --------------------------
	.section	.nv.info,"",@"SHT_CUDA_INFO"
	.align	4


	//----- nvinfo : EIATTR_REGCOUNT
	.align		4
        /*0000*/ 	.byte	0x04, 0x2f
        /*0002*/ 	.short	(.L_19 - .L_18)
	.align		4
.L_18:
        /*0004*/ 	.word	index@(_ZN7cutlass13device_kernelINS_4gemm6kernel13GemmUniversalIN4cute5tupleIJiiiiEEENS1_10collective13CollectiveMmaINS1_35MainloopSm100TmaUmmaWarpSpecializedILi6ELi2ELi4ENS5_IJNS4_1CILi1EEESB_SB_EEEEENS5_IJNSA_ILi128EEESE_NSA_ILi64EEEEEENS_10bfloat16_tENS5_IJlSB_lEEESH_SI_NS4_8TiledMMAINS4_8MMA_AtomIJNS4_20SM100_MMA_F16BF16_SSISH_SH_fLi128ELi128ELNS4_4UMMA5MajorE0ELSN_0ELNSM_7ScaleInE0ELSO_0EEEEEENS4_6LayoutISC_NS5_IJNSA_ILi0EEESS_SS_EEEEENS5_IJNS4_10UnderscoreESV_SV_EEEEENS4_13SM90_TMA_LOADENS4_14ComposedLayoutINS4_7SwizzleILi3ELi4ELi3EEENS4_18smem_ptr_flag_bitsILi16EEENSR_INS5_IJNSA_ILi8EEESF_EEENS5_IJSF_SB_EEEEEEEvNS4_8identityESY_S18_vS19_EENS_8epilogue10collective18CollectiveEpilogueINS1B_23Sm100TmaWarpSpecializedILi4ELi2ELi32ELb1ELb0EEEJSG_NS5_IJNSR_ISE_SB_EENSR_INSA_ILi32EEESB_EEEEESH_SI_SH_SI_NS1B_6fusion15FusionCallbacksIS1F_NS1K_13LinCombEltActINS1B_6thread4SiLuESH_fSH_fLNS_15FloatRoundStyleE2EEESG_S1J_JEEENS4_5SM1004TMEM4LOAD26SM100_TMEM_LOAD_32dp32b32xESY_NSZ_INS10_ILi2ELi4ELi3EEES13_NSR_INS5_IJS14_S1H_EEENS5_IJS1H_SB_EEEEEEENS4_39AutoVectorizingCopyWithAssumedAlignmentILi128EEENS4_14SM90_TMA_STOREES20_S22_S22_EEEvvEEEEvNT_6ParamsE)
        /*0008*/ 	.word	0x000000a2


	//----- nvinfo : EIATTR_FRAME_SIZE
	.align		4
.L_19:
        /*000c*/ 	.byte	0x04, 0x11
        /*000e*/ 	.short	(.L_21 - .L_20)
	.align		4
.L_20:
        /*0010*/ 	.word	index@($__internal_3_$__cuda_sm20_rcp_rn_f32_slowpath)
        /*0014*/ 	.word	0x00000000


	//----- nvinfo : EIATTR_FRAME_SIZE
	.align		4
.L_21:
        /*0018*/ 	.byte	0x04, 0x11
        /*001a*/ 	.short	(.L_23 - .L_22)
	.align		4
.L_22:
        /*001c*/ 	.word	index@($__internal_2_$__cuda_sm10x_tcgen05_guardrail_trap_unallocated_columns_being_dealloced)
        /*0020*/ 	.word	0x00000000


	//----- nvinfo : EIATTR_FRAME_SIZE
	.align		4
.L_23:
        /*0024*/ 	.byte	0x04, 0x11
        /*0026*/ 	.short	(.L_25 - .L_24)
	.align		4
.L_24:
        /*0028*/ 	.word	index@($__internal_1_$__cuda_sm10x_tcgen05_guardrail_trap_phase_invalid_during_alloc)
        /*002c*/ 	.word	0x00000000


	//----- nvinfo : EIATTR_FRAME_SIZE
	.align		4
.L_25:
        /*0030*/ 	.byte	0x04, 0x11
        /*0032*/ 	.short	(.L_27 - .L_26)
	.align		4
.L_26:
        /*0034*/ 	.word	index@($__internal_0_$__cuda_sm10x_tcgen05_guardrail_trap_col_being_dealloced_not_returned_by_alloc)
        /*0038*/ 	.word	0x00000000


	//----- nvinfo : EIATTR_FRAME_SIZE
	.align		4
.L_27:
        /*003c*/ 	.byte	0x04, 0x11
        /*003e*/ 	.short	(.L_29 - .L_28)
	.align		4
.L_28:
        /*0040*/ 	.word	index@(_ZN7cutlass13device_kernelINS_4gemm6kernel13GemmUniversalIN4cute5tupleIJiiiiEEENS1_10collective13CollectiveMmaINS1_35MainloopSm100TmaUmmaWarpSpecializedILi6ELi2ELi4ENS5_IJNS4_1CILi1EEESB_SB_EEEEENS5_IJNSA_ILi128EEESE_NSA_ILi64EEEEEENS_10bfloat16_tENS5_IJlSB_lEEESH_SI_NS4_8TiledMMAINS4_8MMA_AtomIJNS4_20SM100_MMA_F16BF16_SSISH_SH_fLi128ELi128ELNS4_4UMMA5MajorE0ELSN_0ELNSM_7ScaleInE0ELSO_0EEEEEENS4_6LayoutISC_NS5_IJNSA_ILi0EEESS_SS_EEEEENS5_IJNS4_10UnderscoreESV_SV_EEEEENS4_13SM90_TMA_LOADENS4_14ComposedLayoutINS4_7SwizzleILi3ELi4ELi3EEENS4_18smem_ptr_flag_bitsILi16EEENSR_INS5_IJNSA_ILi8EEESF_EEENS5_IJSF_SB_EEEEEEEvNS4_8identityESY_S18_vS19_EENS_8epilogue10collective18CollectiveEpilogueINS1B_23Sm100TmaWarpSpecializedILi4ELi2ELi32ELb1ELb0EEEJSG_NS5_IJNSR_ISE_SB_EENSR_INSA_ILi32EEESB_EEEEESH_SI_SH_SI_NS1B_6fusion15FusionCallbacksIS1F_NS1K_13LinCombEltActINS1B_6thread4SiLuESH_fSH_fLNS_15FloatRoundStyleE2EEESG_S1J_JEEENS4_5SM1004TMEM4LOAD26SM100_TMEM_LOAD_32dp32b32xESY_NSZ_INS10_ILi2ELi4ELi3EEES13_NSR_INS5_IJS14_S1H_EEENS5_IJS1H_SB_EEEEEEENS4_39AutoVectorizingCopyWithAssumedAlignmentILi128EEENS4_14SM90_TMA_STOREES20_S22_S22_EEEvvEEEEvNT_6ParamsE)
        /*0044*/ 	.word	0x00000000


	//----- nvinfo : EIATTR_MIN_STACK_SIZE
	.align		4
.L_29:
        /*0048*/ 	.byte	0x04, 0x12
        /*004a*/ 	.short	(.L_31 - .L_30)
	.align		4
.L_30:
        /*004c*/ 	.word	index@(_ZN7cutlass13device_kernelINS_4gemm6kernel13GemmUniversalIN4cute5tupleIJiiiiEEENS1_10collective13CollectiveMmaINS1_35MainloopSm100TmaUmmaWarpSpecializedILi6ELi2ELi4ENS5_IJNS4_1CILi1EEESB_SB_EEEEENS5_IJNSA_ILi128EEESE_NSA_ILi64EEEEEENS_10bfloat16_tENS5_IJlSB_lEEESH_SI_NS4_8TiledMMAINS4_8MMA_AtomIJNS4_20SM100_MMA_F16BF16_SSISH_SH_fLi128ELi128ELNS4_4UMMA5MajorE0ELSN_0ELNSM_7ScaleInE0ELSO_0EEEEEENS4_6LayoutISC_NS5_IJNSA_ILi0EEESS_SS_EEEEENS5_IJNS4_10UnderscoreESV_SV_EEEEENS4_13SM90_TMA_LOADENS4_14ComposedLayoutINS4_7SwizzleILi3ELi4ELi3EEENS4_18smem_ptr_flag_bitsILi16EEENSR_INS5_IJNSA_ILi8EEESF_EEENS5_IJSF_SB_EEEEEEEvNS4_8identityESY_S18_vS19_EENS_8epilogue10collective18CollectiveEpilogueINS1B_23Sm100TmaWarpSpecializedILi4ELi2ELi32ELb1ELb0EEEJSG_NS5_IJNSR_ISE_SB_EENSR_INSA_ILi32EEESB_EEEEESH_SI_SH_SI_NS1B_6fusion15FusionCallbacksIS1F_NS1K_13LinCombEltActINS1B_6thread4SiLuESH_fSH_fLNS_15FloatRoundStyleE2EEESG_S1J_JEEENS4_5SM1004TMEM4LOAD26SM100_TMEM_LOAD_32dp32b32xESY_NSZ_INS10_ILi2ELi4ELi3EEES13_NSR_INS5_IJS14_S1H_EEENS5_IJS1H_SB_EEEEEEENS4_39AutoVectorizingCopyWithAssumedAlignmentILi128EEENS4_14SM90_TMA_STOREES20_S22_S22_EEEvvEEEEvNT_6ParamsE)
        /*0050*/ 	.word	0x00000000
.L_31:


//--------------------- .nv.compat                --------------------------
	.section	.nv.compat,"",@"SHT_CUDA_COMPAT_INFO"
	.align	4
        /*0000*/ 	.byte	0x02, 0x09, 0x01, 0x00, 0x02, 0x02, 0x02, 0x00, 0x02, 0x05, 0x05, 0x00, 0x03, 0x07, 0x01, 0x01
        /*0010*/ 	.byte	0x02, 0x03, 0x01, 0x00, 0x02, 0x06, 0x01, 0x00, 0x04, 0x0b, 0x08, 0x00, 0x09, 0x00, 0x00, 0x00
        /*0020*/ 	.byte	0x00, 0x00, 0x00, 0x00


//--------------------- .nv.info._ZN7cutlass13device_kernelINS_4gemm6kernel13GemmUniversalIN4cute5tupleIJiiiiEEENS1_10collective13CollectiveMmaINS1_35MainloopSm100TmaUmmaWarpSpecializedILi6ELi2ELi4ENS5_IJNS4_1CILi1EEESB_SB_EEEEENS5_IJNSA_ILi128EEESE_NSA_ILi64EEEEEENS_10bfloat16_tENS5_IJlSB_lEEESH_SI_NS4_8TiledMMAINS4_8MMA_AtomIJNS4_20SM100_MMA_F16BF16_SSISH_SH_fLi128ELi128ELNS4_4UMMA5MajorE0ELSN_0ELNSM_7ScaleInE0ELSO_0EEEEEENS4_6LayoutISC_NS5_IJNSA_ILi0EEESS_SS_EEEEENS5_IJNS4_10UnderscoreESV_SV_EEEEENS4_13SM90_TMA_LOADENS4_14ComposedLayoutINS4_7SwizzleILi3ELi4ELi3EEENS4_18smem_ptr_flag_bitsILi16EEENSR_INS5_IJNSA_ILi8EEESF_EEENS5_IJSF_SB_EEEEEEEvNS4_8identityESY_S18_vS19_EENS_8epilogue10collective18CollectiveEpilogueINS1B_23Sm100TmaWarpSpecializedILi4ELi2ELi32ELb1ELb0EEEJSG_NS5_IJNSR_ISE_SB_EENSR_INSA_ILi32EEESB_EEEEESH_SI_SH_SI_NS1B_6fusion15FusionCallbacksIS1F_NS1K_13LinCombEltActINS1B_6thread4SiLuESH_fSH_fLNS_15FloatRoundStyleE2EEESG_S1J_JEEENS4_5SM1004TMEM4LOAD26SM100_TMEM_LOAD_32dp32b32xESY_NSZ_INS10_ILi2ELi4ELi3EEES13_NSR_INS5_IJS14_S1H_EEENS5_IJS1H_SB_EEEEEEENS4_39AutoVectorizingCopyWithAssumedAlignmentILi128EEENS4_14SM90_TMA_STOREES20_S22_S22_EEEvvEEEEvNT_6ParamsE --------------------------
	.section	.nv.info._ZN7cutlass13device_kernelINS_4gemm6kernel13GemmUniversalIN4cute5tupleIJiiiiEEENS1_10collective13CollectiveMmaINS1_35MainloopSm100TmaUmmaWarpSpecializedILi6ELi2ELi4ENS5_IJNS4_1CILi1EEESB_SB_EEEEENS5_IJNSA_ILi128EEESE_NSA_ILi64EEEEEENS_10bfloat16_tENS5_IJlSB_lEEESH_SI_NS4_8TiledMMAINS4_8MMA_AtomIJNS4_20SM100_MMA_F16BF16_SSISH_SH_fLi128ELi128ELNS4_4UMMA5MajorE0ELSN_0ELNSM_7ScaleInE0ELSO_0EEEEEENS4_6LayoutISC_NS5_IJNSA_ILi0EEESS_SS_EEEEENS5_IJNS4_10UnderscoreESV_SV_EEEEENS4_13SM90_TMA_LOADENS4_14ComposedLayoutINS4_7SwizzleILi3ELi4ELi3EEENS4_18smem_ptr_flag_bitsILi16EEENSR_INS5_IJNSA_ILi8EEESF_EEENS5_IJSF_SB_EEEEEEEvNS4_8identityESY_S18_vS19_EENS_8epilogue10collective18CollectiveEpilogueINS1B_23Sm100TmaWarpSpecializedILi4ELi2ELi32ELb1ELb0EEEJSG_NS5_IJNSR_ISE_SB_EENSR_INSA_ILi32EEESB_EEEEESH_SI_SH_SI_NS1B_6fusion15FusionCallbacksIS1F_NS1K_13LinCombEltActINS1B_6thread4SiLuESH_fSH_fLNS_15FloatRoundStyleE2EEESG_S1J_JEEENS4_5SM1004TMEM4LOAD26SM100_TMEM_LOAD_32dp32b32xESY_NSZ_INS10_ILi2ELi4ELi3EEES13_NSR_INS5_IJS14_S1H_EEENS5_IJS1H_SB_EEEEEEENS4_39AutoVectorizingCopyWithAssumedAlignmentILi128EEENS4_14SM90_TMA_STOREES20_S22_S22_EEEvvEEEEvNT_6ParamsE,"",@"SHT_CUDA_INFO"
	.sectionflags	@""
	.align	4


	//----- nvinfo : EIATTR_CUDA_API_VERSION
	.align		4
        /*0000*/ 	.byte	0x04, 0x37
        /*0002*/ 	.short	(.L_33 - .L_32)
.L_32:
        /*0004*/ 	.word	0x00000082


	//----- nvinfo : EIATTR_KPARAM_INFO
	.align		4
.L_33:
        /*0008*/ 	.byte	0x04, 0x17
        /*000a*/ 	.short	(.L_35 - .L_34)
.L_34:
        /*000c*/ 	.word	0x00000000
        /*0010*/ 	.short	0x0000
        /*0012*/ 	.short	0x0000
        /*0014*/ 	.byte	0x00, 0xf0, 0x01, 0x20


	//----- nvinfo : EIATTR_AT_ENTRY_FRAGMENTS
	.align		4
.L_35:
        /*0018*/ 	.byte	0x04, 0x4f
        /*001a*/ 	.short	(.L_37 - .L_36)


	//   ....[0]....
.L_36:
        /*001c*/ 	.word	0x00000006


	//----- nvinfo : EIATTR_RESERVED_SMEM_USED
	.align		4
.L_37:
        /*0020*/ 	.byte	0x01, 0x41
	.zero		2


	//----- nvinfo : EIATTR_SPARSE_MMA_MASK
	.align		4
        /*0024*/ 	.byte	0x03, 0x50
        /*0026*/ 	.short	0x0000


	//----- nvinfo : EIATTR_TCGEN05_1CTA_USED
	.align		4
        /*0028*/ 	.byte	0x01, 0x51
	.zero		2


	//----- nvinfo : EIATTR_MAXREG_COUNT
	.align		4
        /*002c*/ 	.byte	0x03, 0x1b
        /*002e*/ 	.short	0x00ff


	//----- nvinfo : EIATTR_NUM_BARRIERS
	.align		4
        /*0030*/ 	.byte	0x02, 0x4c
        /*0032*/ 	.byte	0x07
	.zero		1


	//----- nvinfo : EIATTR_EXTERNS
	.align		4
        /*0034*/ 	.byte	0x04, 0x0f
        /*0036*/ 	.short	(.L_39 - .L_38)


	//   ....[0]....
	.align		4
.L_38:
        /*0038*/ 	.word	index@(__assertfail)


	//----- nvinfo : EIATTR_MERCURY_ISA_VERSION
	.align		4
.L_39:
        /*003c*/ 	.byte	0x03, 0x5f
        /*003e*/ 	.short	0x0101


	//----- nvinfo : EIATTR_INT_WARP_WIDE_INSTR_OFFSETS
	.align		4
        /*0040*/ 	.byte	0x04, 0x31
        /*0042*/ 	.short	(.L_41 - .L_40)


	//   ....[0]....
.L_40:
        /*0044*/ 	.word	0x00001dc0


	//   ....[1]....
        /*0048*/ 	.word	0x00003920


	//   ....[2]....
        /*004c*/ 	.word	0x00003950


	//   ....[3]....
        /*0050*/ 	.word	0x000039a0


	//   ....[4]....
        /*0054*/ 	.word	0x000042c0


	//   ....[5]....
        /*0058*/ 	.word	0x00004320


	//   ....[6]....
        /*005c*/ 	.word	0x00004400


	//   ....[7]....
        /*0060*/ 	.word	0x00004470


	//   ....[8]....
        /*0064*/ 	.word	0x00004580


	//   ....[9]....
        /*0068*/ 	.word	0x00004610


	//   ....[10]....
        /*006c*/ 	.word	0x000047e0


	//   ....[11]....
        /*0070*/ 	.word	0x00004940


	//   ....[12]....
        /*0074*/ 	.word	0x00005840


	//----- nvinfo : EIATTR_COOP_GROUP_MASK_REGIDS
	.align		4
.L_41:
        /*0078*/ 	.byte	0x04, 0x29
        /*007a*/ 	.short	(.L_43 - .L_42)


	//   ....[0]....
.L_42:
        /*007c*/ 	.word	0xffffffff


	//   ....[1]....
        /*0080*/ 	.word	0xffffffff


	//   ....[2]....
        /*0084*/ 	.word	0xffffffff


	//   ....[3]....
        /*0088*/ 	.word	0xffffffff


	//   ....[4]....
        /*008c*/ 	.word	0xffffffff


	//   ....[5]....
        /*0090*/ 	.word	0xffffffff


	//   ....[6]....
        /*0094*/ 	.word	0xffffffff


	//   ....[7]....
        /*0098*/ 	.word	0xffffffff


	//   ....[8]....
        /*009c*/ 	.word	0xffffffff


	//   ....[9]....
        /*00a0*/ 	.word	0xffffffff


	//   ....[10]....
        /*00a4*/ 	.word	0xffffffff


	//   ....[11]....
        /*00a8*/ 	.word	0xffffffff


	//   ....[12]....
        /*00ac*/ 	.word	0xffffffff


	//----- nvinfo : EIATTR_COOP_GROUP_INSTR_OFFSETS
	.align		4
.L_43:
        /*00b0*/ 	.byte	0x04, 0x28
        /*00b2*/ 	.short	(.L_45 - .L_44)


	//   ....[0]....
.L_44:
        /*00b4*/ 	.word	0x00000090


	//   ....[1]....
        /*00b8*/ 	.word	0x000004a0


	//   ....[2]....
        /*00bc*/ 	.word	0x00000650


	//   ....[3]....
        /*00c0*/ 	.word	0x000007f0


	//   ....[4]....
        /*00c4*/ 	.word	0x000008f0


	//   ....[5]....
        /*00c8*/ 	.word	0x00000a60


	//   ....[6]....
        /*00cc*/ 	.word	0x00000c00


	//   ....[7]....
        /*00d0*/ 	.word	0x00001ca0


	//   ....[8]....
        /*00d4*/ 	.word	0x00002ba0


	//   ....[9]....
        /*00d8*/ 	.word	0x00002db0


	//   ....[10]....
        /*00dc*/ 	.word	0x00002de0


	//   ....[11]....
        /*00e0*/ 	.word	0x00003810


	//   ....[12]....
        /*00e4*/ 	.word	0x00003a40


	//----- nvinfo : EIATTR_VRC_CTA_INIT_COUNT
	.align		4
.L_45:
        /*00e8*/ 	.byte	0x02, 0x4a
        /*00ea*/ 	.byte	0x80
	.zero		1


	//----- nvinfo : EIATTR_SYSCALL_OFFSETS
	.align		4
        /*00ec*/ 	.byte	0x04, 0x46
        /*00ee*/ 	.short	(.L_47 - .L_46)


	//   ....[0]....
.L_46:
        /*00f0*/ 	.word	0x00005320


	//   ....[1]....
        /*00f4*/ 	.word	0x00005410


	//   ....[2]....
        /*00f8*/ 	.word	0x00005d50


	//----- nvinfo : EIATTR_MBARRIER_INSTR_OFFSETS
	.align		4
.L_47:
        /*00fc*/ 	.byte	0x04, 0x39
        /*00fe*/ 	.short	(.L_49 - .L_48)


	//   ....[0]....
.L_48:
        /*0100*/ 	.word	0x00000580
        /*0104*/ 	.word	0x000000ff
        /*0108*/ 	.word	0x00000000
        /*010c*/ 	.short	0x0100
        /*010e*/ 	.byte	0x05
	.zero		1


	//   ....[1]....
        /*0110*/ 	.word	0x00000590
        /*0114*/ 	.word	0x000000ff
        /*0118*/ 	.word	0x00000030
        /*011c*/ 	.short	0x0100
        /*011e*/ 	.byte	0x05
	.zero		1


	//   ....[2]....
        /*0120*/ 	.word	0x000005a0
        /*0124*/ 	.word	0x000000ff
        /*0128*/ 	.word	0x00000008
        /*012c*/ 	.short	0x0100
        /*012e*/ 	.byte	0x05
	.zero		1


	//   ....[3]....
        /*0130*/ 	.word	0x000005b0
        /*0134*/ 	.word	0x000000ff
        /*0138*/ 	.word	0x00000038
        /*013c*/ 	.short	0x0100
        /*013e*/ 	.byte	0x05
	.zero		1


	//   ....[4]....
        /*0140*/ 	.word	0x000005c0
        /*0144*/ 	.word	0x000000ff
        /*0148*/ 	.word	0x00000010
        /*014c*/ 	.short	0x0100
        /*014e*/ 	.byte	0x05
	.zero		1


	//   ....[5]....
        /*0150*/ 	.word	0x000005d0
        /*0154*/ 	.word	0x000000ff
        /*0158*/ 	.word	0x00000040
        /*015c*/ 	.short	0x0100
        /*015e*/ 	.byte	0x05
	.zero		1


	//   ....[6]....
        /*0160*/ 	.word	0x000005e0
        /*0164*/ 	.word	0x000000ff
        /*0168*/ 	.word	0x00000018
        /*016c*/ 	.short	0x0100
        /*016e*/ 	.byte	0x05
	.zero		1


	//   ....[7]....
        /*0170*/ 	.word	0x000005f0
        /*0174*/ 	.word	0x000000ff
        /*0178*/ 	.word	0x00000048
        /*017c*/ 	.short	0x0100
        /*017e*/ 	.byte	0x05
	.zero		1


	//   ....[8]....
        /*0180*/ 	.word	0x00000600
        /*0184*/ 	.word	0x000000ff
        /*0188*/ 	.word	0x00000020
        /*018c*/ 	.short	0x0100
        /*018e*/ 	.byte	0x05
	.zero		1


	//   ....[9]....
        /*0190*/ 	.word	0x00000610
        /*0194*/ 	.word	0x000000ff
        /*0198*/ 	.word	0x00000050
        /*019c*/ 	.short	0x0100
        /*019e*/ 	.byte	0x05
	.zero		1


	//   ....[10]....
        /*01a0*/ 	.word	0x00000620
        /*01a4*/ 	.word	0x000000ff
        /*01a8*/ 	.word	0x00000028
        /*01ac*/ 	.short	0x0100
        /*01ae*/ 	.byte	0x05
	.zero		1


	//   ....[11]....
        /*01b0*/ 	.word	0x00000630
        /*01b4*/ 	.word	0x000000ff
        /*01b8*/ 	.word	0x00000058
        /*01bc*/ 	.short	0x0100
        /*01be*/ 	.byte	0x05
	.zero		1


	//   ....[12]....
        /*01c0*/ 	.word	0x00000760
        /*01c4*/ 	.word	0x000000ff
        /*01c8*/ 	.word	0x00000060
        /*01cc*/ 	.short	0x0100
        /*01ce*/ 	.byte	0x07
	.zero		1


	//   ....[13]....
        /*01d0*/ 	.word	0x00000770
        /*01d4*/ 	.word	0x000000ff
        /*01d8*/ 	.word	0x00000080
        /*01dc*/ 	.short	0x0100
        /*01de*/ 	.byte	0x07
	.zero		1


	//   ....[14]....
        /*01e0*/ 	.word	0x00000780
        /*01e4*/ 	.word	0x000000ff
        /*01e8*/ 	.word	0x00000068
        /*01ec*/ 	.short	0x0100
        /*01ee*/ 	.byte	0x07
	.zero		1


	//   ....[15]....
        /*01f0*/ 	.word	0x00000790
        /*01f4*/ 	.word	0x000000ff
        /*01f8*/ 	.word	0x00000088
        /*01fc*/ 	.short	0x0100
        /*01fe*/ 	.byte	0x07
	.zero		1


	//   ....[16]....
        /*0200*/ 	.word	0x000007a0
        /*0204*/ 	.word	0x000000ff
        /*0208*/ 	.word	0x00000070
        /*020c*/ 	.short	0x0100
        /*020e*/ 	.byte	0x07
	.zero		1


	//   ....[17]....
        /*0210*/ 	.word	0x000007b0
        /*0214*/ 	.word	0x000000ff
        /*0218*/ 	.word	0x00000090
        /*021c*/ 	.short	0x0100
        /*021e*/ 	.byte	0x07
	.zero		1


	//   ....[18]....
        /*0220*/ 	.word	0x000007c0
        /*0224*/ 	.word	0x000000ff
        /*0228*/ 	.word	0x00000078
        /*022c*/ 	.short	0x0100
        /*022e*/ 	.byte	0x07
	.zero		1


	//   ....[19]....
        /*0230*/ 	.word	0x000007d0
        /*0234*/ 	.word	0x000000ff
        /*0238*/ 	.word	0x00000098
        /*023c*/ 	.short	0x0100
        /*023e*/ 	.byte	0x07
	.zero		1


	//   ....[20]....
        /*0240*/ 	.word	0x000008c0
        /*0244*/ 	.word	0x000000ff
        /*0248*/ 	.word	0x000000a0
        /*024c*/ 	.short	0x0100
        /*024e*/ 	.byte	0x05
	.zero		1


	//   ....[21]....
        /*0250*/ 	.word	0x000008d0
        /*0254*/ 	.word	0x000000ff
        /*0258*/ 	.word	0x000000a8
        /*025c*/ 	.short	0x0100
        /*025e*/ 	.byte	0x05
	.zero		1


	//   ....[22]....
        /*0260*/ 	.word	0x00000a10
        /*0264*/ 	.word	0x000000ff
        /*0268*/ 	.word	0x000000b0
        /*026c*/ 	.short	0x0100
        /*026e*/ 	.byte	0x05
	.zero		1


	//   ....[23]....
        /*0270*/ 	.word	0x00000a20
        /*0274*/ 	.word	0x000000ff
        /*0278*/ 	.word	0x000000c0
        /*027c*/ 	.short	0x0100
        /*027e*/ 	.byte	0x05
	.zero		1


	//   ....[24]....
        /*0280*/ 	.word	0x00000a30
        /*0284*/ 	.word	0x000000ff
        /*0288*/ 	.word	0x000000b8
        /*028c*/ 	.short	0x0100
        /*028e*/ 	.byte	0x05
	.zero		1


	//   ....[25]....
        /*0290*/ 	.word	0x00000a40
        /*0294*/ 	.word	0x000000ff
        /*0298*/ 	.word	0x000000c8
        /*029c*/ 	.short	0x0100
        /*029e*/ 	.byte	0x05
	.zero		1


	//   ....[26]....
        /*02a0*/ 	.word	0x00000b70
        /*02a4*/ 	.word	0x000000ff
        /*02a8*/ 	.word	0x000000d0
        /*02ac*/ 	.short	0x0100
        /*02ae*/ 	.byte	0x07
	.zero		1


	//   ....[27]....
        /*02b0*/ 	.word	0x00000b80
        /*02b4*/ 	.word	0x000000ff
        /*02b8*/ 	.word	0x000000f0
        /*02bc*/ 	.short	0x0100
        /*02be*/ 	.byte	0x07
	.zero		1


	//   ....[28]....
        /*02c0*/ 	.word	0x00000b90
        /*02c4*/ 	.word	0x000000ff
        /*02c8*/ 	.word	0x000000d8
        /*02cc*/ 	.short	0x0100
        /*02ce*/ 	.byte	0x07
	.zero		1


	//   ....[29]....
        /*02d0*/ 	.word	0x00000ba0
        /*02d4*/ 	.word	0x000000ff
        /*02d8*/ 	.word	0x000000f8
        /*02dc*/ 	.short	0x0100
        /*02de*/ 	.byte	0x07
	.zero		1


	//   ....[30]....
        /*02e0*/ 	.word	0x00000bb0
        /*02e4*/ 	.word	0x000000ff
        /*02e8*/ 	.word	0x000000e0
        /*02ec*/ 	.short	0x0100
        /*02ee*/ 	.byte	0x07
	.zero		1


	//   ....[31]....
        /*02f0*/ 	.word	0x00000bc0
        /*02f4*/ 	.word	0x000000ff
        /*02f8*/ 	.word	0x00000100
        /*02fc*/ 	.short	0x0100
        /*02fe*/ 	.byte	0x07
	.zero		1


	//   ....[32]....
        /*0300*/ 	.word	0x00000bd0
        /*0304*/ 	.word	0x000000ff
        /*0308*/ 	.word	0x000000e8
        /*030c*/ 	.short	0x0100
        /*030e*/ 	.byte	0x07
	.zero		1


	//   ....[33]....
        /*0310*/ 	.word	0x00000be0
        /*0314*/ 	.word	0x000000ff
        /*0318*/ 	.word	0x00000108
        /*031c*/ 	.short	0x0100
        /*031e*/ 	.byte	0x07
	.zero		1


	//   ....[34]....
        /*0320*/ 	.word	0x00000cd0
        /*0324*/ 	.word	0x000000ff
        /*0328*/ 	.word	0x00000110
        /*032c*/ 	.short	0x0100
        /*032e*/ 	.byte	0x05
	.zero		1


	//   ....[35]....
        /*0330*/ 	.word	0x00000ce0
        /*0334*/ 	.word	0x000000ff
        /*0338*/ 	.word	0x00000120
        /*033c*/ 	.short	0x0100
        /*033e*/ 	.byte	0x05
	.zero		1


	//   ....[36]....
        /*0340*/ 	.word	0x00000cf0
        /*0344*/ 	.word	0x000000ff
        /*0348*/ 	.word	0x00000118
        /*034c*/ 	.short	0x0100
        /*034e*/ 	.byte	0x05
	.zero		1


	//   ....[37]....
        /*0350*/ 	.word	0x00000d00
        /*0354*/ 	.word	0x000000ff
        /*0358*/ 	.word	0x00000128
        /*035c*/ 	.short	0x0100
        /*035e*/ 	.byte	0x05
	.zero		1


	//   ....[38]....
        /*0360*/ 	.word	0x000015b0
        /*0364*/ 	.word	0x00000002
        /*0368*/ 	.word	0x00000120
        /*036c*/ 	.short	0x010a
        /*036e*/ 	.byte	0xff
	.zero		1


	//   ....[39]....
        /*0370*/ 	.word	0x000015e0
        /*0374*/ 	.word	0x00000002
        /*0378*/ 	.word	0x00000110
        /*037c*/ 	.short	0x0101
        /*037e*/ 	.byte	0xff
	.zero		1


	//   ....[40]....
        /*0380*/ 	.word	0x000016b0
        /*0384*/ 	.word	0x000000ff
        /*0388*/ 	.word	0x00000030
        /*038c*/ 	.short	0x010a
        /*038e*/ 	.byte	0x08
	.zero		1


	//   ....[41]....
        /*0390*/ 	.word	0x00001750
        /*0394*/ 	.word	0x000000ff
        /*0398*/ 	.word	0x00000030
        /*039c*/ 	.short	0x010a
        /*039e*/ 	.byte	0x21
	.zero		1


	//   ....[42]....
        /*03a0*/ 	.word	0x000018b0
        /*03a4*/ 	.word	0x000000ff
        /*03a8*/ 	.word	0x00000030
        /*03ac*/ 	.short	0x010a
        /*03ae*/ 	.byte	0x08
	.zero		1


	//   ....[43]....
        /*03b0*/ 	.word	0x000019c0
        /*03b4*/ 	.word	0x000000ff
        /*03b8*/ 	.word	0x000000a8
        /*03bc*/ 	.short	0x0101
        /*03be*/ 	.byte	0x04
	.zero		1


	//   ....[44]....
        /*03c0*/ 	.word	0x000019d0
        /*03c4*/ 	.word	0x000000ff
        /*03c8*/ 	.word	0x00000030
        /*03cc*/ 	.short	0x010a
        /*03ce*/ 	.byte	0x08
	.zero		1


	//   ....[45]....
        /*03d0*/ 	.word	0x00001a50
        /*03d4*/ 	.word	0x000000ff
        /*03d8*/ 	.word	0x00000030
        /*03dc*/ 	.short	0x010a
        /*03de*/ 	.byte	0x11
	.zero		1


	//   ....[46]....
        /*03e0*/ 	.word	0x00001bb0
        /*03e4*/ 	.word	0x000000ff
        /*03e8*/ 	.word	0x00000030
        /*03ec*/ 	.short	0x010a
        /*03ee*/ 	.byte	0x08
	.zero		1


	//   ....[47]....
        /*03f0*/ 	.word	0x00001cd0
        /*03f4*/ 	.word	0x00000002
        /*03f8*/ 	.word	0x000000b0
        /*03fc*/ 	.short	0x010a
        /*03fe*/ 	.byte	0xff
	.zero		1


	//   ....[48]....
        /*0400*/ 	.word	0x00001d90
        /*0404*/ 	.word	0x00000002
        /*0408*/ 	.word	0x00000000
        /*040c*/ 	.short	0x0101
        /*040e*/ 	.byte	0xff
	.zero		1


	//   ....[49]....
        /*0410*/ 	.word	0x000022f0
        /*0414*/ 	.word	0x000000ff
        /*0418*/ 	.word	0x00000000
        /*041c*/ 	.short	0x010a
        /*041e*/ 	.byte	0x05
	.zero		1


	//   ....[50]....
        /*0420*/ 	.word	0x00002380
        /*0424*/ 	.word	0x000000ff
        /*0428*/ 	.word	0x00000000
        /*042c*/ 	.short	0x010a
        /*042e*/ 	.byte	0x05
	.zero		1


	//   ....[51]....
        /*0430*/ 	.word	0x00002410
        /*0434*/ 	.word	0x000000ff
        /*0438*/ 	.word	0x00000000
        /*043c*/ 	.short	0x010a
        /*043e*/ 	.byte	0x05
	.zero		1


	//   ....[52]....
        /*0440*/ 	.word	0x000024a0
        /*0444*/ 	.word	0x000000ff
        /*0448*/ 	.word	0x00000000
        /*044c*/ 	.short	0x010a
        /*044e*/ 	.byte	0x05
	.zero		1


	//   ....[53]....
        /*0450*/ 	.word	0x00002530
        /*0454*/ 	.word	0x000000ff
        /*0458*/ 	.word	0x00000000
        /*045c*/ 	.short	0x010a
        /*045e*/ 	.byte	0x05
	.zero		1


	//   ....[54]....
        /*0460*/ 	.word	0x000025d0
        /*0464*/ 	.word	0x00000000
        /*0468*/ 	.word	0x00000000
        /*046c*/ 	.short	0x010a
        /*046e*/ 	.byte	0xff
	.zero		1


	//   ....[55]....
        /*0470*/ 	.word	0x000026f0
        /*0474*/ 	.word	0x00000000
        /*0478*/ 	.word	0x00000110
        /*047c*/ 	.short	0x010a
        /*047e*/ 	.byte	0xff
	.zero		1


	//   ....[56]....
        /*0480*/ 	.word	0x00002760
        /*0484*/ 	.word	0x00000000
        /*0488*/ 	.word	0x00000000
        /*048c*/ 	.short	0x0101
        /*048e*/ 	.byte	0xff
	.zero		1


	//   ....[57]....
        /*0490*/ 	.word	0x00002780
        /*0494*/ 	.word	0x000000ff
        /*0498*/ 	.word	0x000000c0
        /*049c*/ 	.short	0x010a
        /*049e*/ 	.byte	0x05
	.zero		1


	//   ....[58]....
        /*04a0*/ 	.word	0x000028a0
        /*04a4*/ 	.word	0x00000000
        /*04a8*/ 	.word	0x000000b0
        /*04ac*/ 	.short	0x010a
        /*04ae*/ 	.byte	0xff
	.zero		1


	//   ....[59]....
        /*04b0*/ 	.word	0x000029a0
        /*04b4*/ 	.word	0x00000000
        /*04b8*/ 	.word	0x00000000
        /*04bc*/ 	.short	0x0101
        /*04be*/ 	.byte	0xff
	.zero		1


	//   ....[60]....
        /*04c0*/ 	.word	0x00002a30
        /*04c4*/ 	.word	0x000000ff
        /*04c8*/ 	.word	0x000000c0
        /*04cc*/ 	.short	0x0106
        /*04ce*/ 	.byte	0x05
	.zero		1


	//   ....[61]....
        /*04d0*/ 	.word	0x00002a50
        /*04d4*/ 	.word	0x000000ff
        /*04d8*/ 	.word	0x000000c0
        /*04dc*/ 	.short	0x010a
        /*04de*/ 	.byte	0x05
	.zero		1


	//   ....[62]....
        /*04e0*/ 	.word	0x00002ae0
        /*04e4*/ 	.word	0x000000ff
        /*04e8*/ 	.word	0x000000c0
        /*04ec*/ 	.short	0x0106
        /*04ee*/ 	.byte	0x04
	.zero		1


	//   ....[63]....
        /*04f0*/ 	.word	0x00002b20
        /*04f4*/ 	.word	0x00000000
        /*04f8*/ 	.word	0x000000c0
        /*04fc*/ 	.short	0x010a
        /*04fe*/ 	.byte	0xff
	.zero		1


	//   ....[64]....
        /*0500*/ 	.word	0x00003060
        /*0504*/ 	.word	0x00000000
        /*0508*/ 	.word	0x000000b0
        /*050c*/ 	.short	0x010a
        /*050e*/ 	.byte	0xff
	.zero		1


	//   ....[65]....
        /*0510*/ 	.word	0x00003170
        /*0514*/ 	.word	0x00000003
        /*0518*/ 	.word	0x00000000
        /*051c*/ 	.short	0x0101
        /*051e*/ 	.byte	0xff
	.zero		1


	//   ....[66]....
        /*0520*/ 	.word	0x00003180
        /*0524*/ 	.word	0x000000ff
        /*0528*/ 	.word	0x00000000
        /*052c*/ 	.short	0x010a
        /*052e*/ 	.byte	0x06
	.zero		1


	//   ....[67]....
        /*0530*/ 	.word	0x000031a0
        /*0534*/ 	.word	0x000000ff
        /*0538*/ 	.word	0x000000f0
        /*053c*/ 	.short	0x010a
        /*053e*/ 	.byte	0x07
	.zero		1


	//   ....[68]....
        /*0540*/ 	.word	0x00003270
        /*0544*/ 	.word	0x000000ff
        /*0548*/ 	.word	0x00000000
        /*054c*/ 	.short	0x010a
        /*054e*/ 	.byte	0x06
	.zero		1


	//   ....[69]....
        /*0550*/ 	.word	0x000033a0
        /*0554*/ 	.word	0x000000ff
        /*0558*/ 	.word	0x00000000
        /*055c*/ 	.short	0x010a
        /*055e*/ 	.byte	0x1a
	.zero		1


	//   ....[70]....
        /*0560*/ 	.word	0x00003640
        /*0564*/ 	.word	0x000000ff
        /*0568*/ 	.word	0x00000000
        /*056c*/ 	.short	0x010a
        /*056e*/ 	.byte	0x06
	.zero		1


	//   ....[71]....
        /*0570*/ 	.word	0x000036d0
        /*0574*/ 	.word	0x000000ff
        /*0578*/ 	.word	0x00000000
        /*057c*/ 	.short	0x010a
        /*057e*/ 	.byte	0x06
	.zero		1


	//   ....[72]....
        /*0580*/ 	.word	0x00003760
        /*0584*/ 	.word	0x000000ff
        /*0588*/ 	.word	0x00000000
        /*058c*/ 	.short	0x010a
        /*058e*/ 	.byte	0x06
	.zero		1


	//   ....[73]....
        /*0590*/ 	.word	0x000037f0
        /*0594*/ 	.word	0x000000ff
        /*0598*/ 	.word	0x00000000
        /*059c*/ 	.short	0x010a
        /*059e*/ 	.byte	0x07
	.zero		1


	//   ....[74]....
        /*05a0*/ 	.word	0x00003c70
        /*05a4*/ 	.word	0x00000000
        /*05a8*/ 	.word	0x000000b0
        /*05ac*/ 	.short	0x010a
        /*05ae*/ 	.byte	0xff
	.zero		1


	//   ....[75]....
        /*05b0*/ 	.word	0x00003d30
        /*05b4*/ 	.word	0x00000000
        /*05b8*/ 	.word	0x00000000
        /*05bc*/ 	.short	0x0101
        /*05be*/ 	.byte	0xff
	.zero		1


	//   ....[76]....
        /*05c0*/ 	.word	0x00004050
        /*05c4*/ 	.word	0x000000ff
        /*05c8*/ 	.word	0x000000a8
        /*05cc*/ 	.short	0x010a
        /*05ce*/ 	.byte	0x07
	.zero		1


	//   ....[77]....
        /*05d0*/ 	.word	0x00004240
        /*05d4*/ 	.word	0x000000ff
        /*05d8*/ 	.word	0x00000080
        /*05dc*/ 	.short	0x010a
        /*05de*/ 	.byte	0x07
	.zero		1


	//   ....[78]....
        /*05e0*/ 	.word	0x000043b0
        /*05e4*/ 	.word	0x000000ff
        /*05e8*/ 	.word	0x00000060
        /*05ec*/ 	.short	0x010b
        /*05ee*/ 	.byte	0x07
	.zero		1


	//   ....[79]....
        /*05f0*/ 	.word	0x000043c0
        /*05f4*/ 	.word	0x000000ff
        /*05f8*/ 	.word	0x00000000
        /*05fc*/ 	.short	0x0101
        /*05fe*/ 	.byte	0x08
	.zero		1


	//   ....[80]....
        /*0600*/ 	.word	0x000043d0
        /*0604*/ 	.word	0x000000ff
        /*0608*/ 	.word	0x00000088
        /*060c*/ 	.short	0x010a
        /*060e*/ 	.byte	0x07
	.zero		1


	//   ....[81]....
        /*0610*/ 	.word	0x00004520
        /*0614*/ 	.word	0x000000ff
        /*0618*/ 	.word	0x00000068
        /*061c*/ 	.short	0x010b
        /*061e*/ 	.byte	0x07
	.zero		1


	//   ....[82]....
        /*0620*/ 	.word	0x00004530
        /*0624*/ 	.word	0x000000ff
        /*0628*/ 	.word	0x00000000
        /*062c*/ 	.short	0x0101
        /*062e*/ 	.byte	0x08
	.zero		1


	//   ....[83]....
        /*0630*/ 	.word	0x00004540
        /*0634*/ 	.word	0x000000ff
        /*0638*/ 	.word	0x00000090
        /*063c*/ 	.short	0x010a
        /*063e*/ 	.byte	0x07
	.zero		1


	//   ....[84]....
        /*0640*/ 	.word	0x000046c0
        /*0644*/ 	.word	0x000000ff
        /*0648*/ 	.word	0x00000070
        /*064c*/ 	.short	0x010b
        /*064e*/ 	.byte	0x07
	.zero		1


	//   ....[85]....
        /*0650*/ 	.word	0x00004700
        /*0654*/ 	.word	0x000000ff
        /*0658*/ 	.word	0x00000000
        /*065c*/ 	.short	0x0101
        /*065e*/ 	.byte	0x08
	.zero		1


	//   ....[86]....
        /*0660*/ 	.word	0x00004740
        /*0664*/ 	.word	0x000000ff
        /*0668*/ 	.word	0x00000098
        /*066c*/ 	.short	0x010a
        /*066e*/ 	.byte	0x07
	.zero		1


	//   ....[87]....
        /*0670*/ 	.word	0x00004980
        /*0674*/ 	.word	0x000000ff
        /*0678*/ 	.word	0x00000078
        /*067c*/ 	.short	0x010b
        /*067e*/ 	.byte	0x07
	.zero		1


	//   ....[88]....
        /*0680*/ 	.word	0x000049a0
        /*0684*/ 	.word	0x000000ff
        /*0688*/ 	.word	0x00000000
        /*068c*/ 	.short	0x0101
        /*068e*/ 	.byte	0x0d
	.zero		1


	//   ....[89]....
        /*0690*/ 	.word	0x000049d0
        /*0694*/ 	.word	0x000000ff
        /*0698*/ 	.word	0x00000080
        /*069c*/ 	.short	0x010a
        /*069e*/ 	.byte	0x07
	.zero		1


	//   ....[90]....
        /*06a0*/ 	.word	0x000049f0
        /*06a4*/ 	.word	0x000000ff
        /*06a8*/ 	.word	0x00000088
        /*06ac*/ 	.short	0x010a
        /*06ae*/ 	.byte	0x07
	.zero		1


	//   ....[91]....
        /*06b0*/ 	.word	0x00004a10
        /*06b4*/ 	.word	0x000000ff
        /*06b8*/ 	.word	0x00000090
        /*06bc*/ 	.short	0x010a
        /*06be*/ 	.byte	0x07
	.zero		1


	//   ....[92]....
        /*06c0*/ 	.word	0x00004a50
        /*06c4*/ 	.word	0x00000000
        /*06c8*/ 	.word	0x00000098
        /*06cc*/ 	.short	0x010a
        /*06ce*/ 	.byte	0xff
	.zero		1


	//   ....[93]....
        /*06d0*/ 	.word	0x00004cc0
        /*06d4*/ 	.word	0x00000000
        /*06d8*/ 	.word	0x000000b0
        /*06dc*/ 	.short	0x010a
        /*06de*/ 	.byte	0xff
	.zero		1


	//   ....[94]....
        /*06e0*/ 	.word	0x00004d80
        /*06e4*/ 	.word	0x00000000
        /*06e8*/ 	.word	0x00000000
        /*06ec*/ 	.short	0x0101
        /*06ee*/ 	.byte	0xff
	.zero		1


	//   ....[95]....
        /*06f0*/ 	.word	0x000058d0
        /*06f4*/ 	.word	0x000000ff
        /*06f8*/ 	.word	0x00000060
        /*06fc*/ 	.short	0x010a
        /*06fe*/ 	.byte	0x04
	.zero		1


	//   ....[96]....
        /*0700*/ 	.word	0x000058f0
        /*0704*/ 	.word	0x00000003
        /*0708*/ 	.word	0x000000d0
        /*070c*/ 	.short	0x010a
        /*070e*/ 	.byte	0xff
	.zero		1


	//   ....[97]....
        /*0710*/ 	.word	0x00005a90
        /*0714*/ 	.word	0x00000002
        /*0718*/ 	.word	0x00000060
        /*071c*/ 	.short	0x010a
        /*071e*/ 	.byte	0xff
	.zero		1


	//   ....[98]....
        /*0720*/ 	.word	0x00005c20
        /*0724*/ 	.word	0x00000070
        /*0728*/ 	.word	0x000000d0
        /*072c*/ 	.short	0x010a
        /*072e*/ 	.byte	0xff
	.zero		1


	//   ....[99]....
        /*0730*/ 	.word	0x00006c10
        /*0734*/ 	.word	0x00000031
        /*0738*/ 	.word	0x00000000
        /*073c*/ 	.short	0x0101
        /*073e*/ 	.byte	0xff
	.zero		1


	//   ....[100]....
        /*0740*/ 	.word	0x00009ae0
        /*0744*/ 	.word	0x00000000
        /*0748*/ 	.word	0x00000000
        /*074c*/ 	.short	0x0101
        /*074e*/ 	.byte	0xff
	.zero		1


	//   ....[101]....
        /*0750*/ 	.word	0x00009b60
        /*0754*/ 	.word	0x00000002
        /*0758*/ 	.word	0x00000060
        /*075c*/ 	.short	0x010a
        /*075e*/ 	.byte	0xff
	.zero		1


	//   ....[102]....
        /*0760*/ 	.word	0x00009dc0
        /*0764*/ 	.word	0x00000000
        /*0768*/ 	.word	0x00000000
        /*076c*/ 	.short	0x0101
        /*076e*/ 	.byte	0xff
	.zero		1


	//   ....[103]....
        /*0770*/ 	.word	0x00009de0
        /*0774*/ 	.word	0x00000002
        /*0778*/ 	.word	0x00000120
        /*077c*/ 	.short	0x010a
        /*077e*/ 	.byte	0xff
	.zero		1


	//   ....[104]....
        /*0780*/ 	.word	0x00009e40
        /*0784*/ 	.word	0x00000002
        /*0788*/ 	.word	0x00000030
        /*078c*/ 	.short	0x010a
        /*078e*/ 	.byte	0xff
	.zero		1


	//   ....[105]....
        /*0790*/ 	.word	0x00009ea0
        /*0794*/ 	.word	0x00000002
        /*0798*/ 	.word	0x00000030
        /*079c*/ 	.short	0x010a
        /*079e*/ 	.byte	0xff
	.zero		1


	//   ....[106]....
        /*07a0*/ 	.word	0x00009ef0
        /*07a4*/ 	.word	0x00000002
        /*07a8*/ 	.word	0x000000b0
        /*07ac*/ 	.short	0x010a
        /*07ae*/ 	.byte	0xff
	.zero		1


	//   ....[107]....
        /*07b0*/ 	.word	0x00009f50
        /*07b4*/ 	.word	0x00000000
        /*07b8*/ 	.word	0x00000000
        /*07bc*/ 	.short	0x010a
        /*07be*/ 	.byte	0xff
	.zero		1


	//   ....[108]....
        /*07c0*/ 	.word	0x00009fb0
        /*07c4*/ 	.word	0x00000000
        /*07c8*/ 	.word	0x00000000
        /*07cc*/ 	.short	0x010a
        /*07ce*/ 	.byte	0xff
	.zero		1


	//   ....[109]....
        /*07d0*/ 	.word	0x0000a010
        /*07d4*/ 	.word	0x00000000
        /*07d8*/ 	.word	0x00000000
        /*07dc*/ 	.short	0x010a
        /*07de*/ 	.byte	0xff
	.zero		1


	//   ....[110]....
        /*07e0*/ 	.word	0x0000a070
        /*07e4*/ 	.word	0x00000000
        /*07e8*/ 	.word	0x00000000
        /*07ec*/ 	.short	0x010a
        /*07ee*/ 	.byte	0xff
	.zero		1


	//   ....[111]....
        /*07f0*/ 	.word	0x0000a0d0
        /*07f4*/ 	.word	0x00000000
        /*07f8*/ 	.word	0x00000000
        /*07fc*/ 	.short	0x010a
        /*07fe*/ 	.byte	0xff
	.zero		1


	//   ....[112]....
        /*0800*/ 	.word	0x0000a120
        /*0804*/ 	.word	0x00000000
        /*0808*/ 	.word	0x00000110
        /*080c*/ 	.short	0x010a
        /*080e*/ 	.byte	0xff
	.zero		1


	//   ....[113]....
        /*0810*/ 	.word	0x0000a180
        /*0814*/ 	.word	0x00000000
        /*0818*/ 	.word	0x000000c0
        /*081c*/ 	.short	0x010a
        /*081e*/ 	.byte	0xff
	.zero		1


	//   ....[114]....
        /*0820*/ 	.word	0x0000a1d0
        /*0824*/ 	.word	0x00000000
        /*0828*/ 	.word	0x000000b0
        /*082c*/ 	.short	0x010a
        /*082e*/ 	.byte	0xff
	.zero		1


	//   ....[115]....
        /*0830*/ 	.word	0x0000a230
        /*0834*/ 	.word	0x00000000
        /*0838*/ 	.word	0x000000c0
        /*083c*/ 	.short	0x010a
        /*083e*/ 	.byte	0xff
	.zero		1


	//   ....[116]....
        /*0840*/ 	.word	0x0000a280
        /*0844*/ 	.word	0x00000000
        /*0848*/ 	.word	0x000000b0
        /*084c*/ 	.short	0x010a
        /*084e*/ 	.byte	0xff
	.zero		1


	//   ....[117]....
        /*0850*/ 	.word	0x0000a2e0
        /*0854*/ 	.word	0x00000002
        /*0858*/ 	.word	0x000000f0
        /*085c*/ 	.short	0x010a
        /*085e*/ 	.byte	0xff
	.zero		1


	//   ....[118]....
        /*0860*/ 	.word	0x0000a340
        /*0864*/ 	.word	0x00000000
        /*0868*/ 	.word	0x00000000
        /*086c*/ 	.short	0x010a
        /*086e*/ 	.byte	0xff
	.zero		1


	//   ....[119]....
        /*0870*/ 	.word	0x0000a3a0
        /*0874*/ 	.word	0x00000000
        /*0878*/ 	.word	0x00000000
        /*087c*/ 	.short	0x010a
        /*087e*/ 	.byte	0xff
	.zero		1


	//   ....[120]....
        /*0880*/ 	.word	0x0000a400
        /*0884*/ 	.word	0x00000000
        /*0888*/ 	.word	0x00000000
        /*088c*/ 	.short	0x010a
        /*088e*/ 	.byte	0xff
	.zero		1


	//   ....[121]....
        /*0890*/ 	.word	0x0000a460
        /*0894*/ 	.word	0x00000000
        /*0898*/ 	.word	0x00000000
        /*089c*/ 	.short	0x010a
        /*089e*/ 	.byte	0xff
	.zero		1


	//   ....[122]....
        /*08a0*/ 	.word	0x0000a4c0
        /*08a4*/ 	.word	0x00000000
        /*08a8*/ 	.word	0x00000000
        /*08ac*/ 	.short	0x010a
        /*08ae*/ 	.byte	0xff
	.zero		1


	//   ....[123]....
        /*08b0*/ 	.word	0x0000a510
        /*08b4*/ 	.word	0x00000000
        /*08b8*/ 	.word	0x000000b0
        /*08bc*/ 	.short	0x010a
        /*08be*/ 	.byte	0xff
	.zero		1


	//   ....[124]....
        /*08c0*/ 	.word	0x0000a570
        /*08c4*/ 	.word	0x00000000
        /*08c8*/ 	.word	0x000000a8
        /*08cc*/ 	.short	0x010a
        /*08ce*/ 	.byte	0xff
	.zero		1


	//   ....[125]....
        /*08d0*/ 	.word	0x0000a5d0
        /*08d4*/ 	.word	0x00000000
        /*08d8*/ 	.word	0x00000080
        /*08dc*/ 	.short	0x010a
        /*08de*/ 	.byte	0xff
	.zero		1


	//   ....[126]....
        /*08e0*/ 	.word	0x0000a630
        /*08e4*/ 	.word	0x00000000
        /*08e8*/ 	.word	0x00000088
        /*08ec*/ 	.short	0x010a
        /*08ee*/ 	.byte	0xff
	.zero		1


	//   ....[127]....
        /*08f0*/ 	.word	0x0000a690
        /*08f4*/ 	.word	0x00000000
        /*08f8*/ 	.word	0x00000090
        /*08fc*/ 	.short	0x010a
        /*08fe*/ 	.byte	0xff
	.zero		1


	//   ....[128]....
        /*0900*/ 	.word	0x0000a6f0
        /*0904*/ 	.word	0x00000000
        /*0908*/ 	.word	0x00000098
        /*090c*/ 	.short	0x010a
        /*090e*/ 	.byte	0xff
	.zero		1


	//   ....[129]....
        /*0910*/ 	.word	0x0000a750
        /*0914*/ 	.word	0x00000000
        /*0918*/ 	.word	0x00000080
        /*091c*/ 	.short	0x010a
        /*091e*/ 	.byte	0xff
	.zero		1


	//   ....[130]....
        /*0920*/ 	.word	0x0000a7b0
        /*0924*/ 	.word	0x00000000
        /*0928*/ 	.word	0x00000088
        /*092c*/ 	.short	0x010a
        /*092e*/ 	.byte	0xff
	.zero		1


	//   ....[131]....
        /*0930*/ 	.word	0x0000a810
        /*0934*/ 	.word	0x00000000
        /*0938*/ 	.word	0x00000090
        /*093c*/ 	.short	0x010a
        /*093e*/ 	.byte	0xff
	.zero		1


	//   ....[132]....
        /*0940*/ 	.word	0x0000a860
        /*0944*/ 	.word	0x00000000
        /*0948*/ 	.word	0x000000b0
        /*094c*/ 	.short	0x010a
        /*094e*/ 	.byte	0xff
	.zero		1


	//   ....[133]....
        /*0950*/ 	.word	0x0000a8b0
        /*0954*/ 	.word	0x00000002
        /*0958*/ 	.word	0x00000060
        /*095c*/ 	.short	0x010a
        /*095e*/ 	.byte	0xff
	.zero		1


	//   ....[134]....
        /*0960*/ 	.word	0x0000a900
        /*0964*/ 	.word	0x00000070
        /*0968*/ 	.word	0x000000d0
        /*096c*/ 	.short	0x010a
        /*096e*/ 	.byte	0xff
	.zero		1


	//----- nvinfo : EIATTR_NUM_MBARRIERS
	.align		4
.L_49:
        /*0970*/ 	.byte	0x03, 0x38
        /*0972*/ 	.short	0x0026


	//----- nvinfo : EIATTR_EXIT_INSTR_OFFSETS
	.align		4
        /*0974*/ 	.byte	0x04, 0x1c
        /*0976*/ 	.short	(.L_51 - .L_50)


	//   ....[0]....
.L_50:
        /*0978*/ 	.word	0x00002600


	//   ....[1]....
        /*097c*/ 	.word	0x00002af0


	//   ....[2]....
        /*0980*/ 	.word	0x00002b50


	//   ....[3]....
        /*0984*/ 	.word	0x00003a50


	//   ....[4]....
        /*0988*/ 	.word	0x00004a80


	//   ....[5]....
        /*098c*/ 	.word	0x00004ac0


	//   ....[6]....
        /*0990*/ 	.word	0x00009ca0


	//   ....[7]....
        /*0994*/ 	.word	0x00009d20


	//   ....[8]....
        /*0998*/ 	.word	0x00009d50


	//   ....[9]....
        /*099c*/ 	.word	0x00009dd0


	//----- nvinfo : EIATTR_MAX_THREADS
	.align		4
.L_51:
        /*09a0*/ 	.byte	0x04, 0x05
        /*09a2*/ 	.short	(.L_53 - .L_52)
.L_52:
        /*09a4*/ 	.word	0x00000100
        /*09a8*/ 	.word	0x00000001
        /*09ac*/ 	.word	0x00000001


	//----- nvinfo : EIATTR_CRS_STACK_SIZE
	.align		4
.L_53:
        /*09b0*/ 	.byte	0x04, 0x1e
        /*09b2*/ 	.short	(.L_55 - .L_54)
.L_54:
        /*09b4*/ 	.word	0x00000000


	//----- nvinfo : EIATTR_CBANK_PARAM_SIZE
	.align		4
.L_55:
        /*09b8*/ 	.byte	0x03, 0x19
        /*09ba*/ 	.short	0x0800


	//----- nvinfo : EIATTR_PARAM_CBANK
	.align		4
        /*09bc*/ 	.byte	0x04, 0x0a
        /*09be*/ 	.short	(.L_57 - .L_56)
	.align		4
.L_56:
        /*09c0*/ 	.word	index@(.nv.constant0._ZN7cutlass13device_kernelINS_4gemm6kernel13GemmUniversalIN4cute5tupleIJiiiiEEENS1_10collective13CollectiveMmaINS1_35MainloopSm100TmaUmmaWarpSpecializedILi6ELi2ELi4ENS5_IJNS4_1CILi1EEESB_SB_EEEEENS5_IJNSA_ILi128EEESE_NSA_ILi64EEEEEENS_10bfloat16_tENS5_IJlSB_lEEESH_SI_NS4_8TiledMMAINS4_8MMA_AtomIJNS4_20SM100_MMA_F16BF16_SSISH_SH_fLi128ELi128ELNS4_4UMMA5MajorE0ELSN_0ELNSM_7ScaleInE0ELSO_0EEEEEENS4_6LayoutISC_NS5_IJNSA_ILi0EEESS_SS_EEEEENS5_IJNS4_10UnderscoreESV_SV_EEEEENS4_13SM90_TMA_LOADENS4_14ComposedLayoutINS4_7SwizzleILi3ELi4ELi3EEENS4_18smem_ptr_flag_bitsILi16EEENSR_INS5_IJNSA_ILi8EEESF_EEENS5_IJSF_SB_EEEEEEEvNS4_8identityESY_S18_vS19_EENS_8epilogue10collective18CollectiveEpilogueINS1B_23Sm100TmaWarpSpecializedILi4ELi2ELi32ELb1ELb0EEEJSG_NS5_IJNSR_ISE_SB_EENSR_INSA_ILi32EEESB_EEEEESH_SI_SH_SI_NS1B_6fusion15FusionCallbacksIS1F_NS1K_13LinCombEltActINS1B_6thread4SiLuESH_fSH_fLNS_15FloatRoundStyleE2EEESG_S1J_JEEENS4_5SM1004TMEM4LOAD26SM100_TMEM_LOAD_32dp32b32xESY_NSZ_INS10_ILi2ELi4ELi3EEES13_NSR_INS5_IJS14_S1H_EEENS5_IJS1H_SB_EEEEEEENS4_39AutoVectorizingCopyWithAssumedAlignmentILi128EEENS4_14SM90_TMA_STOREES20_S22_S22_EEEvvEEEEvNT_6ParamsE)
        /*09c4*/ 	.short	0x0380
        /*09c6*/ 	.short	0x0800


	//----- nvinfo : EIATTR_SW_WAR
	.align		4
.L_57:
        /*09c8*/ 	.byte	0x04, 0x36
        /*09ca*/ 	.short	(.L_59 - .L_58)
.L_58:
        /*09cc*/ 	.word	0x00000008
.L_59:


//--------------------- .nv.callgraph             --------------------------
	.section	.nv.callgraph,"",@"SHT_CUDA_CALLGRAPH"
	.align	4
	.sectionentsize	8
	.align		4
        /*0000*/ 	.word	0x00000000
	.align		4
        /*0004*/ 	.word	0xffffffff
	.align		4
        /*0008*/ 	.word	index@(_ZN7cutlass13device_kernelINS_4gemm6kernel13GemmUniversalIN4cute5tupleIJiiiiEEENS1_10collective13CollectiveMmaINS1_35MainloopSm100TmaUmmaWarpSpecializedILi6ELi2ELi4ENS5_IJNS4_1CILi1EEESB_SB_EEEEENS5_IJNSA_ILi128EEESE_NSA_ILi64EEEEEENS_10bfloat16_tENS5_IJlSB_lEEESH_SI_NS4_8TiledMMAINS4_8MMA_AtomIJNS4_20SM100_MMA_F16BF16_SSISH_SH_fLi128ELi128ELNS4_4UMMA5MajorE0ELSN_0ELNSM_7ScaleInE0ELSO_0EEEEEENS4_6LayoutISC_NS5_IJNSA_ILi0EEESS_SS_EEEEENS5_IJNS4_10UnderscoreESV_SV_EEEEENS4_13SM90_TMA_LOADENS4_14ComposedLayoutINS4_7SwizzleILi3ELi4ELi3EEENS4_18smem_ptr_flag_bitsILi16EEENSR_INS5_IJNSA_ILi8EEESF_EEENS5_IJSF_SB_EEEEEEEvNS4_8identityESY_S18_vS19_EENS_8epilogue10collective18CollectiveEpilogueINS1B_23Sm100TmaWarpSpecializedILi4ELi2ELi32ELb1ELb0EEEJSG_NS5_IJNSR_ISE_SB_EENSR_INSA_ILi32EEESB_EEEEESH_SI_SH_SI_NS1B_6fusion15FusionCallbacksIS1F_NS1K_13LinCombEltActINS1B_6thread4SiLuESH_fSH_fLNS_15FloatRoundStyleE2EEESG_S1J_JEEENS4_5SM1004TMEM4LOAD26SM100_TMEM_LOAD_32dp32b32xESY_NSZ_INS10_ILi2ELi4ELi3EEES13_NSR_INS5_IJS14_S1H_EEENS5_IJS1H_SB_EEEEEEENS4_39AutoVectorizingCopyWithAssumedAlignmentILi128EEENS4_14SM90_TMA_STOREES20_S22_S22_EEEvvEEEEvNT_6ParamsE)
	.align		4
        /*000c*/ 	.word	index@(__assertfail)
	.align		4
        /*0010*/ 	.word	0x00000000
	.align		4
        /*0014*/ 	.word	0xfffffffe
	.align		4
        /*0018*/ 	.word	0x00000000
	.align		4
        /*001c*/ 	.word	0xfffffffd
	.align		4
        /*0020*/ 	.word	0x00000000
	.align		4
        /*0024*/ 	.word	0xfffffffc


//--------------------- .nv.constant4             --------------------------
	.section	.nv.constant4,"a",@progbits
	.align	8
	.align		8
.nv.constant4:
        /*0000*/ 	.dword	__assertfail
	.align		8
        /*0008*/ 	.dword	__unnamed_1
	.align		8
        /*0010*/ 	.dword	__unnamed_2
	.align		8
        /*0018*/ 	.dword	_ZN39_INTERNAL_aad50180_4_k_cu_cde94eac_37674cuda3std3__45__cpo5beginE
	.align		8
        /*0020*/ 	.dword	_ZN39_INTERNAL_aad50180_4_k_cu_cde94eac_37674cuda3std3__45__cpo3endE
	.align		8
        /*0028*/ 	.dword	_ZN39_INTERNAL_aad50180_4_k_cu_cde94eac_37674cuda3std3__45__cpo6cbeginE
	.align		8
        /*0030*/ 	.dword	_ZN39_INTERNAL_aad50180_4_k_cu_cde94eac_37674cuda3std3__45__cpo4cendE
	.align		8
        /*0038*/ 	.dword	_ZN39_INTERNAL_aad50180_4_k_cu_cde94eac_37674cuda3std3__441_GLOBAL__N__aad50180_4_k_cu_cde94eac_37676ignoreE
	.align		8
        /*0040*/ 	.dword	_ZN39_INTERNAL_aad50180_4_k_cu_cde94eac_37674cuda3std3__419piecewise_constructE
	.align		8
        /*0048*/ 	.dword	_ZN39_INTERNAL_aad50180_4_k_cu_cde94eac_37674cuda3std3__48in_placeE
	.align		8
        /*0050*/ 	.dword	_ZN39_INTERNAL_aad50180_4_k_cu_cde94eac_37674cuda3std6ranges3__45__cpo4swapE
	.align		8
        /*0058*/ 	.dword	_ZN39_INTERNAL_aad50180_4_k_cu_cde94eac_37674cuda3std6ranges3__45__cpo9iter_moveE
	.align		8
        /*0060*/ 	.dword	_ZN39_INTERNAL_aad50180_4_k_cu_cde94eac_37674cute7productE
	.align		8
        /*0068*/ 	.dword	_ZN39_INTERNAL_aad50180_4_k_cu_cde94eac_37674cute1_E
	.align		8
        /*0070*/ 	.dword	$str$25
	.align		8
        /*0078*/ 	.dword	$str$26
	.align		8
        /*0080*/ 	.dword	$str$27
	.align		8
        /*0088*/ 	.dword	$str$28


//--------------------- .text._ZN7cutlass13device_kernelINS_4gemm6kernel13GemmUniversalIN4cute5tupleIJiiiiEEENS1_10collective13CollectiveMmaINS1_35MainloopSm100TmaUmmaWarpSpecializedILi6ELi2ELi4ENS5_IJNS4_1CILi1EEESB_SB_EEEEENS5_IJNSA_ILi128EEESE_NSA_ILi64EEEEEENS_10bfloat16_tENS5_IJlSB_lEEESH_SI_NS4_8TiledMMAINS4_8MMA_AtomIJNS4_20SM100_MMA_F16BF16_SSISH_SH_fLi128ELi128ELNS4_4UMMA5MajorE0ELSN_0ELNSM_7ScaleInE0ELSO_0EEEEEENS4_6LayoutISC_NS5_IJNSA_ILi0EEESS_SS_EEEEENS5_IJNS4_10UnderscoreESV_SV_EEEEENS4_13SM90_TMA_LOADENS4_14ComposedLayoutINS4_7SwizzleILi3ELi4ELi3EEENS4_18smem_ptr_flag_bitsILi16EEENSR_INS5_IJNSA_ILi8EEESF_EEENS5_IJSF_SB_EEEEEEEvNS4_8identityESY_S18_vS19_EENS_8epilogue10collective18CollectiveEpilogueINS1B_23Sm100TmaWarpSpecializedILi4ELi2ELi32ELb1ELb0EEEJSG_NS5_IJNSR_ISE_SB_EENSR_INSA_ILi32EEESB_EEEEESH_SI_SH_SI_NS1B_6fusion15FusionCallbacksIS1F_NS1K_13LinCombEltActINS1B_6thread4SiLuESH_fSH_fLNS_15FloatRoundStyleE2EEESG_S1J_JEEENS4_5SM1004TMEM4LOAD26SM100_TMEM_LOAD_32dp32b32xESY_NSZ_INS10_ILi2ELi4ELi3EEES13_NSR_INS5_IJS14_S1H_EEENS5_IJS1H_SB_EEEEEEENS4_39AutoVectorizingCopyWithAssumedAlignmentILi128EEENS4_14SM90_TMA_STOREES20_S22_S22_EEEvvEEEEvNT_6ParamsE --------------------------
	.section	.text._ZN7cutlass13device_kernelINS_4gemm6kernel13GemmUniversalIN4cute5tupleIJiiiiEEENS1_10collective13CollectiveMmaINS1_35MainloopSm100TmaUmmaWarpSpecializedILi6ELi2ELi4ENS5_IJNS4_1CILi1EEESB_SB_EEEEENS5_IJNSA_ILi128EEESE_NSA_ILi64EEEEEENS_10bfloat16_tENS5_IJlSB_lEEESH_SI_NS4_8TiledMMAINS4_8MMA_AtomIJNS4_20SM100_MMA_F16BF16_SSISH_SH_fLi128ELi128ELNS4_4UMMA5MajorE0ELSN_0ELNSM_7ScaleInE0ELSO_0EEEEEENS4_6LayoutISC_NS5_IJNSA_ILi0EEESS_SS_EEEEENS5_IJNS4_10UnderscoreESV_SV_EEEEENS4_13SM90_TMA_LOADENS4_14ComposedLayoutINS4_7SwizzleILi3ELi4ELi3EEENS4_18smem_ptr_flag_bitsILi16EEENSR_INS5_IJNSA_ILi8EEESF_EEENS5_IJSF_SB_EEEEEEEvNS4_8identityESY_S18_vS19_EENS_8epilogue10collective18CollectiveEpilogueINS1B_23Sm100TmaWarpSpecializedILi4ELi2ELi32ELb1ELb0EEEJSG_NS5_IJNSR_ISE_SB_EENSR_INSA_ILi32EEESB_EEEEESH_SI_SH_SI_NS1B_6fusion15FusionCallbacksIS1F_NS1K_13LinCombEltActINS1B_6thread4SiLuESH_fSH_fLNS_15FloatRoundStyleE2EEESG_S1J_JEEENS4_5SM1004TMEM4LOAD26SM100_TMEM_LOAD_32dp32b32xESY_NSZ_INS10_ILi2ELi4ELi3EEES13_NSR_INS5_IJS14_S1H_EEENS5_IJS1H_SB_EEEEEEENS4_39AutoVectorizingCopyWithAssumedAlignmentILi128EEENS4_14SM90_TMA_STOREES20_S22_S22_EEEvvEEEEvNT_6ParamsE,"ax",@progbits
	.align	128
.text._ZN7cutlass13device_kernelINS_4gemm6kernel13GemmUniversalIN4cute5tupleIJiiiiEEENS1_10collective13CollectiveMmaINS1_35MainloopSm100TmaUmmaWarpSpecializedILi6ELi2ELi4ENS5_IJNS4_1CILi1EEESB_SB_EEEEENS5_IJNSA_ILi128EEESE_NSA_ILi64EEEEEENS_10bfloat16_tENS5_IJlSB_lEEESH_SI_NS4_8TiledMMAINS4_8MMA_AtomIJNS4_20SM100_MMA_F16BF16_SSISH_SH_fLi128ELi128ELNS4_4UMMA5MajorE0ELSN_0ELNSM_7ScaleInE0ELSO_0EEEEEENS4_6LayoutISC_NS5_IJNSA_ILi0EEESS_SS_EEEEENS5_IJNS4_10UnderscoreESV_SV_EEEEENS4_13SM90_TMA_LOADENS4_14ComposedLayoutINS4_7SwizzleILi3ELi4ELi3EEENS4_18smem_ptr_flag_bitsILi16EEENSR_INS5_IJNSA_ILi8EEESF_EEENS5_IJSF_SB_EEEEEEEvNS4_8identityESY_S18_vS19_EENS_8epilogue10collective18CollectiveEpilogueINS1B_23Sm100TmaWarpSpecializedILi4ELi2ELi32ELb1ELb0EEEJSG_NS5_IJNSR_ISE_SB_EENSR_INSA_ILi32EEESB_EEEEESH_SI_SH_SI_NS1B_6fusion15FusionCallbacksIS1F_NS1K_13LinCombEltActINS1B_6thread4SiLuESH_fSH_fLNS_15FloatRoundStyleE2EEESG_S1J_JEEENS4_5SM1004TMEM4LOAD26SM100_TMEM_LOAD_32dp32b32xESY_NSZ_INS10_ILi2ELi4ELi3EEES13_NSR_INS5_IJS14_S1H_EEENS5_IJS1H_SB_EEEEEEENS4_39AutoVectorizingCopyWithAssumedAlignmentILi128EEENS4_14SM90_TMA_STOREES20_S22_S22_EEEvvEEEEvNT_6ParamsE:
        .type           _ZN7cutlass13device_kernelINS_4gemm6kernel13GemmUniversalIN4cute5tupleIJiiiiEEENS1_10collective13CollectiveMmaINS1_35MainloopSm100TmaUmmaWarpSpecializedILi6ELi2ELi4ENS5_IJNS4_1CILi1EEESB_SB_EEEEENS5_IJNSA_ILi128EEESE_NSA_ILi64EEEEEENS_10bfloat16_tENS5_IJlSB_lEEESH_SI_NS4_8TiledMMAINS4_8MMA_AtomIJNS4_20SM100_MMA_F16BF16_SSISH_SH_fLi128ELi128ELNS4_4UMMA5MajorE0ELSN_0ELNSM_7ScaleInE0ELSO_0EEEEEENS4_6LayoutISC_NS5_IJNSA_ILi0EEESS_SS_EEEEENS5_IJNS4_10UnderscoreESV_SV_EEEEENS4_13SM90_TMA_LOADENS4_14ComposedLayoutINS4_7SwizzleILi3ELi4ELi3EEENS4_18smem_ptr_flag_bitsILi16EEENSR_INS5_IJNSA_ILi8EEESF_EEENS5_IJSF_SB_EEEEEEEvNS4_8identityESY_S18_vS19_EENS_8epilogue10collective18CollectiveEpilogueINS1B_23Sm100TmaWarpSpecializedILi4ELi2ELi32ELb1ELb0EEEJSG_NS5_IJNSR_ISE_SB_EENSR_INSA_ILi32EEESB_EEEEESH_SI_SH_SI_NS1B_6fusion15FusionCallbacksIS1F_NS1K_13LinCombEltActINS1B_6thread4SiLuESH_fSH_fLNS_15FloatRoundStyleE2EEESG_S1J_JEEENS4_5SM1004TMEM4LOAD26SM100_TMEM_LOAD_32dp32b32xESY_NSZ_INS10_ILi2ELi4ELi3EEES13_NSR_INS5_IJS14_S1H_EEENS5_IJS1H_SB_EEEEEEENS4_39AutoVectorizingCopyWithAssumedAlignmentILi128EEENS4_14SM90_TMA_STOREES20_S22_S22_EEEvvEEEEvNT_6ParamsE,@function
        .size           _ZN7cutlass13device_kernelINS_4gemm6kernel13GemmUniversalIN4cute5tupleIJiiiiEEENS1_10collective13CollectiveMmaINS1_35MainloopSm100TmaUmmaWarpSpecializedILi6ELi2ELi4ENS5_IJNS4_1CILi1EEESB_SB_EEEEENS5_IJNSA_ILi128EEESE_NSA_ILi64EEEEEENS_10bfloat16_tENS5_IJlSB_lEEESH_SI_NS4_8TiledMMAINS4_8MMA_AtomIJNS4_20SM100_MMA_F16BF16_SSISH_SH_fLi128ELi128ELNS4_4UMMA5MajorE0ELSN_0ELNSM_7ScaleInE0ELSO_0EEEEEENS4_6LayoutISC_NS5_IJNSA_ILi0EEESS_SS_EEEEENS5_IJNS4_10UnderscoreESV_SV_EEEEENS4_13SM90_TMA_LOADENS4_14ComposedLayoutINS4_7SwizzleILi3ELi4ELi3EEENS4_18smem_ptr_flag_bitsILi16EEENSR_INS5_IJNSA_ILi8EEESF_EEENS5_IJSF_SB_EEEEEEEvNS4_8identityESY_S18_vS19_EENS_8epilogue10collective18CollectiveEpilogueINS1B_23Sm100TmaWarpSpecializedILi4ELi2ELi32ELb1ELb0EEEJSG_NS5_IJNSR_ISE_SB_EENSR_INSA_ILi32EEESB_EEEEESH_SI_SH_SI_NS1B_6fusion15FusionCallbacksIS1F_NS1K_13LinCombEltActINS1B_6thread4SiLuESH_fSH_fLNS_15FloatRoundStyleE2EEESG_S1J_JEEENS4_5SM1004TMEM4LOAD26SM100_TMEM_LOAD_32dp32b32xESY_NSZ_INS10_ILi2ELi4ELi3EEES13_NSR_INS5_IJS14_S1H_EEENS5_IJS1H_SB_EEEEEEENS4_39AutoVectorizingCopyWithAssumedAlignmentILi128EEENS4_14SM90_TMA_STOREES20_S22_S22_EEEvvEEEEvNT_6ParamsE,(.L_x_266 - _ZN7cutlass13device_kernelINS_4gemm6kernel13GemmUniversalIN4cute5tupleIJiiiiEEENS1_10collective13CollectiveMmaINS1_35MainloopSm100TmaUmmaWarpSpecializedILi6ELi2ELi4ENS5_IJNS4_1CILi1EEESB_SB_EEEEENS5_IJNSA_ILi128EEESE_NSA_ILi64EEEEEENS_10bfloat16_tENS5_IJlSB_lEEESH_SI_NS4_8TiledMMAINS4_8MMA_AtomIJNS4_20SM100_MMA_F16BF16_SSISH_SH_fLi128ELi128ELNS4_4UMMA5MajorE0ELSN_0ELNSM_7ScaleInE0ELSO_0EEEEEENS4_6LayoutISC_NS5_IJNSA_ILi0EEESS_SS_EEEEENS5_IJNS4_10UnderscoreESV_SV_EEEEENS4_13SM90_TMA_LOADENS4_14ComposedLayoutINS4_7SwizzleILi3ELi4ELi3EEENS4_18smem_ptr_flag_bitsILi16EEENSR_INS5_IJNSA_ILi8EEESF_EEENS5_IJSF_SB_EEEEEEEvNS4_8identityESY_S18_vS19_EENS_8epilogue10collective18CollectiveEpilogueINS1B_23Sm100TmaWarpSpecializedILi4ELi2ELi32ELb1ELb0EEEJSG_NS5_IJNSR_ISE_SB_EENSR_INSA_ILi32EEESB_EEEEESH_SI_SH_SI_NS1B_6fusion15FusionCallbacksIS1F_NS1K_13LinCombEltActINS1B_6thread4SiLuESH_fSH_fLNS_15FloatRoundStyleE2EEESG_S1J_JEEENS4_5SM1004TMEM4LOAD26SM100_TMEM_LOAD_32dp32b32xESY_NSZ_INS10_ILi2ELi4ELi3EEES13_NSR_INS5_IJS14_S1H_EEENS5_IJS1H_SB_EEEEEEENS4_39AutoVectorizingCopyWithAssumedAlignmentILi128EEENS4_14SM90_TMA_STOREES20_S22_S22_EEEvvEEEEvNT_6ParamsE)
        .other          _ZN7cutlass13device_kernelINS_4gemm6kernel13GemmUniversalIN4cute5tupleIJiiiiEEENS1_10collective13CollectiveMmaINS1_35MainloopSm100TmaUmmaWarpSpecializedILi6ELi2ELi4ENS5_IJNS4_1CILi1EEESB_SB_EEEEENS5_IJNSA_ILi128EEESE_NSA_ILi64EEEEEENS_10bfloat16_tENS5_IJlSB_lEEESH_SI_NS4_8TiledMMAINS4_8MMA_AtomIJNS4_20SM100_MMA_F16BF16_SSISH_SH_fLi128ELi128ELNS4_4UMMA5MajorE0ELSN_0ELNSM_7ScaleInE0ELSO_0EEEEEENS4_6LayoutISC_NS5_IJNSA_ILi0EEESS_SS_EEEEENS5_IJNS4_10UnderscoreESV_SV_EEEEENS4_13SM90_TMA_LOADENS4_14ComposedLayoutINS4_7SwizzleILi3ELi4ELi3EEENS4_18smem_ptr_flag_bitsILi16EEENSR_INS5_IJNSA_ILi8EEESF_EEENS5_IJSF_SB_EEEEEEEvNS4_8identityESY_S18_vS19_EENS_8epilogue10collective18CollectiveEpilogueINS1B_23Sm100TmaWarpSpecializedILi4ELi2ELi32ELb1ELb0EEEJSG_NS5_IJNSR_ISE_SB_EENSR_INSA_ILi32EEESB_EEEEESH_SI_SH_SI_NS1B_6fusion15FusionCallbacksIS1F_NS1K_13LinCombEltActINS1B_6thread4SiLuESH_fSH_fLNS_15FloatRoundStyleE2EEESG_S1J_JEEENS4_5SM1004TMEM4LOAD26SM100_TMEM_LOAD_32dp32b32xESY_NSZ_INS10_ILi2ELi4ELi3EEES13_NSR_INS5_IJS14_S1H_EEENS5_IJS1H_SB_EEEEEEENS4_39AutoVectorizingCopyWithAssumedAlignmentILi128EEENS4_14SM90_TMA_STOREES20_S22_S22_EEEvvEEEEvNT_6ParamsE,@"STO_CUDA_ENTRY STV_DEFAULT"
_ZN7cutlass13device_kernelINS_4gemm6kernel13GemmUniversalIN4cute5tupleIJiiiiEEENS1_10collective13CollectiveMmaINS1_35MainloopSm100TmaUmmaWarpSpecializedILi6ELi2ELi4ENS5_IJNS4_1CILi1EEESB_SB_EEEEENS5_IJNSA_ILi128EEESE_NSA_ILi64EEEEEENS_10bfloat16_tENS5_IJlSB_lEEESH_SI_NS4_8TiledMMAINS4_8MMA_AtomIJNS4_20SM100_MMA_F16BF16_SSISH_SH_fLi128ELi128ELNS4_4UMMA5MajorE0ELSN_0ELNSM_7ScaleInE0ELSO_0EEEEEENS4_6LayoutISC_NS5_IJNSA_ILi0EEESS_SS_EEEEENS5_IJNS4_10UnderscoreESV_SV_EEEEENS4_13SM90_TMA_LOADENS4_14ComposedLayoutINS4_7SwizzleILi3ELi4ELi3EEENS4_18smem_ptr_flag_bitsILi16EEENSR_INS5_IJNSA_ILi8EEESF_EEENS5_IJSF_SB_EEEEEEEvNS4_8identityESY_S18_vS19_EENS_8epilogue10collective18CollectiveEpilogueINS1B_23Sm100TmaWarpSpecializedILi4ELi2ELi32ELb1ELb0EEEJSG_NS5_IJNSR_ISE_SB_EENSR_INSA_ILi32EEESB_EEEEESH_SI_SH_SI_NS1B_6fusion15FusionCallbacksIS1F_NS1K_13LinCombEltActINS1B_6thread4SiLuESH_fSH_fLNS_15FloatRoundStyleE2EEESG_S1J_JEEENS4_5SM1004TMEM4LOAD26SM100_TMEM_LOAD_32dp32b32xESY_NSZ_INS10_ILi2ELi4ELi3EEES13_NSR_INS5_IJS14_S1H_EEENS5_IJS1H_SB_EEEEEEENS4_39AutoVectorizingCopyWithAssumedAlignmentILi128EEENS4_14SM90_TMA_STOREES20_S22_S22_EEEvvEEEEvNT_6ParamsE:
[----:B------:R-:W1:Y:S01]  /*0000*/  LDC R1, c[0x0][0x37c] ;  /* 0x0000df00ff017b82 */ /* 0x000e620000000800 */
[----:B------:R-:W2:Y:S01]  /*0010*/  S2R R153, SR_TID.X ;  /* 0x0000000000997919 */ /* 0x000ea20000002100 */
[----:B------:R-:W3:Y:S01]  /*0020*/  LDCU.64 UR6, c[0x0][0x890] ;  /* 0x00011200ff0677ac */ /* 0x000ee20008000a00 */
[----:B------:R-:W-:Y:S02]  /*0030*/  PRMT R133, RZ, 0x7610, R133 ;  /* 0x00007610ff857816 */ /* 0x000fe40000000085 */
[----:B------:R-:W-:Y:S01]  /*0040*/  ELECT P5, URZ, PT ;  /* 0x0000000000ff782f */ /* 0x000fe200038a0000 */
[----:B------:R-:W4:Y:S01]  /*0050*/  LDCU.64 UR38, c[0x0][0x358] ;  /* 0x00006b00ff2677ac */ /* 0x000f220008000a00 */
[----:B---3--:R-:W-:-:S04]  /*0060*/  UISETP.NE.U32.AND UP2, UPT, UR6, URZ, UPT ;  /* 0x000000ff0600728c */ /* 0x008fc8000bf45070 */
[----:B------:R-:W-:Y:S01]  /*0070*/  UISETP.NE.AND.EX UP2, UPT, UR7, URZ, UPT, UP2 ;  /* 0x000000ff0700728c */ /* 0x000fe2000bf45320 */
[----:B--2---:R-:W-:-:S05]  /*0080*/  SHF.R.U32.HI R156, RZ, 0x5, R153 ;  /* 0x00000005ff9c7819 */ /* 0x004fca0000011699 */
[----:B------:R-:W2:Y:S02]  /*0090*/  SHFL.IDX PT, R0, R156, RZ, 0x1f ;  /* 0x00001fff9c007589 */ /* 0x000ea400000e0000 */
[----:B--2---:R-:W-:Y:S01]  /*00a0*/  R2UR UR8, R0 ;  /* 0x00000000000872ca */ /* 0x004fe200000e0000 */
[----:B-1--4-:R-:W-:Y:S05]  /*00b0*/  BRA.U UP2, `(.L_x_0) ;  /* 0x00000001022c7547 */ /* 0x012fea000b800000 */
[----:B------:R-:W1:Y:S02]  /*00c0*/  LDCU.64 UR4, c[0x0][0x888] ;  /* 0x00011100ff0477ac */ /* 0x000e640008000a00 */
[----:B-1----:R-:W-:-:S04]  /*00d0*/  UISETP.NE.U32.AND UP0, UPT, UR4, URZ, UPT ;  /* 0x000000ff0400728c */ /* 0x002fc8000bf05070 */
[----:B------:R-:W-:-:S09]  /*00e0*/  UISETP.NE.AND.EX UP0, UPT, UR5, URZ, UPT, UP0 ;  /* 0x000000ff0500728c */ /* 0x000fd2000bf05300 */
[----:B------:R-:W-:Y:S05]  /*00f0*/  BRA.U !UP0, `(.L_x_1) ;  /* 0x0000000108107547 */ /* 0x000fea000b800000 */
[----:B------:R-:W1:Y:S02]  /*0100*/  LDC.64 R2, c[0x0][0x888] ;  /* 0x00022200ff027b82 */ /* 0x000e640000000a00 */
[----:B-1----:R1:W5:Y:S01]  /*0110*/  LDG.E R91, desc[UR38][R2.64] ;  /* 0x00000026025b7981 */ /* 0x002362000c1e1900 */
[----:B------:R-:W-:Y:S01]  /*0120*/  HFMA2 R133, -RZ, RZ, 0, 5.9604644775390625e-08 ;  /* 0x00000001ff857431 */ /* 0x000fe200000001ff */
[----:B------:R-:W-:Y:S05]  /*0130*/  BRA `(.L_x_0) ;  /* 0x00000000000c7947 */ /* 0x000fea0003800000 */
.L_x_1:
[----:B------:R-:W1:Y:S01]  /*0140*/  LDCU UR4, c[0x0][0x880] ;  /* 0x00011000ff0477ac */ /* 0x000e620008000800 */
[----:B------:R-:W-:Y:S01]  /*0150*/  HFMA2 R133, -RZ, RZ, 0, 5.9604644775390625e-08 ;  /* 0x00000001ff857431 */ /* 0x000fe200000001ff */
[----:B-1----:R-:W-:-:S07]  /*0160*/  MOV R91, UR4 ;  /* 0x00000004005b7c02 */ /* 0x002fce0008000f00 */
.L_x_0:
[----:B------:R-:W2:Y:S02]  /*0170*/  LDCU.64 UR4, c[0x0][0x8b0] ;  /* 0x00011600ff0477ac */ /* 0x000ea40008000a00 */
[----:B--2---:R-:W-:-:S04]  /*0180*/  UISETP.NE.U32.AND UP0, UPT, UR4, URZ, UPT ;  /* 0x000000ff0400728c */ /* 0x004fc8000bf05070 */
[----:B------:R-:W-:-:S09]  /*0190*/  UISETP.NE.AND.EX UP0, UPT, UR5, URZ, UPT, UP0 ;  /* 0x000000ff0500728c */ /* 0x000fd2000bf05300 */
[----:B------:R-:W-:Y:S05]  /*01a0*/  BRA.U UP0, `(.L_x_2) ;  /* 0x0000000100247547 */ /* 0x000fea000b800000 */
[----:B------:R-:W2:Y:S02]  /*01b0*/  LDCU.64 UR4, c[0x0][0x8a8] ;  /* 0x00011500ff0477ac */ /* 0x000ea40008000a00 */
[----:B--2---:R-:W-:-:S04]  /*01c0*/  UISETP.NE.U32.AND UP0, UPT, UR4, URZ, UPT ;  /* 0x000000ff0400728c */ /* 0x004fc8000bf05070 */
[----:B------:R-:W-:-:S09]  /*01d0*/  UISETP.NE.AND.EX UP0, UPT, UR5, URZ, UPT, UP0 ;  /* 0x000000ff0500728c */ /* 0x000fd2000bf05300 */
[----:B------:R-:W-:Y:S05]  /*01e0*/  BRA.U !UP0, `(.L_x_3) ;  /* 0x00000001080c7547 */ /* 0x000fea000b800000 */
[----:B-1----:R-:W1:Y:S02]  /*01f0*/  LDC.64 R2, c[0x0][0x8a8] ;  /* 0x00022a00ff027b82 */ /* 0x002e640000000a00 */
[----:B-1----:R2:W5:Y:S01]  /*0200*/  LDG.E R71, desc[UR38][R2.64] ;  /* 0x0000002602477981 */ /* 0x002562000c1e1900 */
[----:B------:R-:W-:Y:S05]  /*0210*/  BRA `(.L_x_2) ;  /* 0x0000000000087947 */ /* 0x000fea0003800000 */
.L_x_3:
[----:B------:R-:W2:Y:S02]  /*0220*/  LDCU UR4, c[0x0][0x8a0] ;  /* 0x00011400ff0477ac */ /* 0x000ea40008000800 */
[----:B--2---:R-:W-:Y:S02]  /*0230*/  MOV R71, UR4 ;  /* 0x0000000400477c02 */ /* 0x004fe40008000f00 */
.L_x_2:
[----:B------:R-:W-:Y:S01]  /*0240*/  IMAD.U32 R0, RZ, RZ, UR8 ;  /* 0x00000008ff007e24 */ /* 0x000fe2000f8e00ff */
[----:B------:R-:W-:Y:S04]  /*0250*/  BSSY.RECONVERGENT B0, `(.L_x_4) ;  /* 0x000000c000007945 */ /* 0x000fe80003800200 */
[C---:B------:R-:W-:Y:S02]  /*0260*/  ISETP.NE.OR P1, PT, R0.reuse, 0x1, !P5 ;  /* 0x000000010000780c */ /* 0x040fe40006f25670 */
[----:B------:R-:W-:-:S11]  /*0270*/  ISETP.NE.OR P0, PT, R0, 0x3, !P5 ;  /* 0x000000030000780c */ /* 0x000fd60006f05670 */
[----:B------:R-:W-:Y:S05]  /*0280*/  @P1 BRA `(.L_x_5) ;  /* 0x0000000000201947 */ /* 0x000fea0003800000 */
[----:B------:R-:W3:Y:S02]  /*0290*/  LDCU.64 UR4, c[0x0][0x348] ;  /* 0x00006900ff0477ac */ /* 0x000ee40008000a00 */
[----:B---3--:R-:W-:Y:S02]  /*02a0*/  UIADD3 UR10, UP1, UPT, UR4, 0x80, URZ ;  /* 0x00000080040a7890 */ /* 0x008fe4000ff3e0ff */
[----:B------:R-:W-:Y:S02]  /*02b0*/  UIADD3 UR4, UP0, UPT, UR4, 0x180, URZ ;  /* 0x0000018004047890 */ /* 0x000fe4000ff1e0ff */
[----:B------:R-:W-:Y:S02]  /*02c0*/  UIADD3.X UR11, UPT, UPT, URZ, UR5, URZ, UP1, !UPT ;  /* 0x00000005ff0b7290 */ /* 0x000fe40008ffe4ff */
[----:B------:R-:W-:-:S07]  /*02d0*/  UIADD3.X UR5, UPT, UPT, URZ, UR5, URZ, UP0, !UPT ;  /* 0x00000005ff057290 */ /* 0x000fce00087fe4ff */
[----:B------:R3:W-:Y:S02]  /*02e0*/  UTMACCTL.PF [UR10] ;  /* 0x000000000a0079b9 */ /* 0x0007e40008040000 */
[----:B------:R3:W-:Y:S02]  /*02f0*/  UTMACCTL.PF [UR4] ;  /* 0x00000000040079b9 */ /* 0x0007e40008040000 */
[----:B---3--:R-:W-:Y:S01]  /*0300*/  NOP ;  /* 0x0000000000007918 */ /* 0x008fe20000000000 */
.L_x_5:
[----:B------:R-:W-:Y:S05]  /*0310*/  BSYNC.RECONVERGENT B0 ;  /* 0x0000000000007941 */ /* 0x000fea0003800200 */
.L_x_4:
[----:B------:R-:W-:Y:S04]  /*0320*/  BSSY.RECONVERGENT B0, `(.L_x_6) ;  /* 0x000000a000007945 */ /* 0x000fe80003800200 */
        /* <DEDUP_REMOVED lines=9> */
.L_x_7:
[----:B------:R-:W-:Y:S05]  /*03c0*/  BSYNC.RECONVERGENT B0 ;  /* 0x0000000000007941 */ /* 0x000fea0003800200 */
.L_x_6:
[----:B------:R-:W3:Y:S01]  /*03d0*/  LDCU.64 UR4, c[0x0][0x888] ;  /* 0x00011100ff0477ac */ /* 0x000ee20008000a00 */
[----:B------:R-:W-:Y:S02]  /*03e0*/  UISETP.EQ.U32.AND UP0, UPT, UR6, URZ, UPT ;  /* 0x000000ff0600728c */ /* 0x000fe4000bf02070 */
[----:B------:R-:W-:Y:S02]  /*03f0*/  UPLOP3.LUT UP3, UPT, UPT, UPT, UPT, 0x40, 0x4 ;  /* 0x000000000004789c */ /* 0x000fe40003f6e870 */
[----:B---3--:R-:W-:-:S04]  /*0400*/  UISETP.NE.U32.AND UP1, UPT, UR4, URZ, UPT ;  /* 0x000000ff0400728c */ /* 0x008fc8000bf25070 */
[----:B------:R-:W-:-:S04]  /*0410*/  UISETP.NE.AND.EX UP1, UPT, UR5, URZ, UPT, UP1 ;  /* 0x000000ff0500728c */ /* 0x000fc8000bf25310 */
[----:B------:R-:W-:-:S04]  /*0420*/  UISETP.EQ.OR.EX UP4, UPT, UR7, URZ, !UP1, UP0 ;  /* 0x000000ff0700728c */ /* 0x000fc8000cf82700 */
[----:B------:R-:W-:-:S05]  /*0430*/  UP2UR UR45, UPR, URZ, 0x10 ;  /* 0x00000010ff2d7883 */ /* 0x000fca0008000000 */
[----:B------:R-:W-:Y:S07]  /*0440*/  BRA.U !UP4, `(.L_x_8) ;  /* 0x000000010c147547 */ /* 0x000fee000b800000 */
[----:B------:R-:W-:Y:S01]  /*0450*/  PLOP3.LUT P1, PT, PT, PT, UP2, 0x80, 0x8 ;  /* 0x000000000008781c */ /* 0x000fe20003f2f028 */
[----:B------:R-:W-:-:S12]  /*0460*/  UPLOP3.LUT UP3, UPT, UPT, UPT, UP1, 0x40, 0x4 ;  /* 0x000000000004789c */ /* 0x000fd80003f6e810 */
[----:B-----5:R-:W-:-:S13]  /*0470*/  @!P1 FSETP.EQ.AND P0, PT, R91, RZ, PT ;  /* 0x000000ff5b00920b */ /* 0x020fda0003f02000 */
[----:B------:R-:W-:Y:S01]  /*0480*/  @!P1 VOTEU.ANY UP0, P0 ;  /* 0x0000000000ff9886 */ /* 0x000fe20000000100 */
[----:B------:R-:W-:-:S11]  /*0490*/  @!UP2 UPLOP3.LUT UP3, UPT, UPT, UPT, UP0, 0x80, 0x8 ;  /* 0x000000000008a89c */ /* 0x000fd60003f6f000 */
.L_x_8:
[----:B-12---:R-:W1:Y:S01]  /*04a0*/  SHFL.IDX PT, R2, R156, RZ, 0x1f ;  /* 0x00001fff9c027589 */ /* 0x006e6200000e0000 */
[----:B------:R-:W-:-:S04]  /*04b0*/  UISETP.NE.AND UP0, UPT, UR8, 0x2, UPT ;  /* 0x000000020800788c */ /* 0x000fc8000bf05270 */
[----:B------:R-:W-:Y:S01]  /*04c0*/  USEL UR6, URZ, 0x1, UP0 ;  /* 0x00000001ff067887 */ /* 0x000fe20008000000 */
[----:B-1----:R-:W-:-:S13]  /*04d0*/  ISETP.NE.AND P0, PT, R2, RZ, PT ;  /* 0x000000ff0200720c */ /* 0x002fda0003f05270 */
[----:B------:R-:W-:Y:S05]  /*04e0*/  @P0 BRA `(.L_x_9) ;  /* 0x0000000000580947 */ /* 0x000fea0003800000 */
[----:B------:R-:W1:Y:S01]  /*04f0*/  S2UR UR5, SR_CgaCtaId ;  /* 0x00000000000579c3 */ /* 0x000e620000008800 */
[----:B------:R-:W-:Y:S01]  /*0500*/  UMOV UR7, 0x400 ;  /* 0x0000040000077882 */ /* 0x000fe20000000000 */
[----:B------:R-:W-:Y:S01]  /*0510*/  UMOV UR4, 0x1 ;  /* 0x0000000100047882 */ /* 0x000fe20000000000 */
[----:B------:R-:W-:Y:S01]  /*0520*/  ELECT P0, URZ, PT ;  /* 0x0000000000ff782f */ /* 0x000fe20003800000 */
[----:B------:R-:W-:-:S04]  /*0530*/  UIADD3 UR10, UPT, UPT, -UR4, 0x100000, URZ ;  /* 0x00100000040a7890 */ /* 0x000fc8000fffe1ff */
[----:B------:R-:W-:Y:S02]  /*0540*/  USHF.L.U32 UR11, UR10, 0xb, URZ ;  /* 0x0000000b0a0b7899 */ /* 0x000fe400080006ff */
[----:B------:R-:W-:Y:S02]  /*0550*/  USHF.L.U32 UR10, UR10, 0x1, URZ ;  /* 0x000000010a0a7899 */ /* 0x000fe400080006ff */
[----:B-1----:R-:W-:Y:S01]  /*0560*/  ULEA UR5, UR5, UR7, 0x18 ;  /* 0x0000000705057291 */ /* 0x002fe2000f8ec0ff */
[----:B------:R-:W1:Y:S11]  /*0570*/  FENCE.VIEW.ASYNC.S ;  /* 0x00000000000073c6 */ /* 0x000e760000000000 */
[----:B-1----:R1:W2:Y:S01]  /*0580*/  SYNCS.EXCH.64 URZ, [UR5], UR10 ;  /* 0x0000000a05ff75b2 */ /* 0x0022a20008000100 */
[----:B------:R1:W3:Y:S01]  /*0590*/  SYNCS.EXCH.64 URZ, [UR5+0x30], UR10 ;  /* 0x0000300a05ff75b2 */ /* 0x0002e20008000100 */
[----:B------:R1:W4:Y:S01]  /*05a0*/  SYNCS.EXCH.64 URZ, [UR5+0x8], UR10 ;  /* 0x0000080a05ff75b2 */ /* 0x0003220008000100 */
[----:B------:R1:W1:Y:S01]  /*05b0*/  SYNCS.EXCH.64 URZ, [UR5+0x38], UR10 ;  /* 0x0000380a05ff75b2 */ /* 0x0002620008000100 */
        /* <DEDUP_REMOVED lines=8> */
[----:B------:R-:W-:Y:S01]  /*0640*/  NOP ;  /* 0x0000000000007918 */ /* 0x000fe20000000000 */
.L_x_9:
[----:B------:R-:W2:Y:S01]  /*0650*/  SHFL.IDX PT, R2, R156, RZ, 0x1f ;  /* 0x00001fff9c027589 */ /* 0x000ea200000e0000 */
[----:B------:R-:W-:Y:S01]  /*0660*/  NOP ;  /* 0x0000000000007918 */ /* 0x000fe20000000000 */
[----:B--2---:R-:W-:-:S13]  /*0670*/  ISETP.NE.AND P0, PT, R2, 0x1, PT ;  /* 0x000000010200780c */ /* 0x004fda0003f05270 */
[----:B------:R-:W-:Y:S05]  /*0680*/  @P0 BRA `(.L_x_10) ;  /* 0x0000000000580947 */ /* 0x000fea0003800000 */
[----:B------:R-:W2:Y:S01]  /*0690*/  S2UR UR7, SR_CgaCtaId ;  /* 0x00000000000779c3 */ /* 0x000ea20000008800 */
[----:B------:R-:W-:Y:S01]  /*06a0*/  UMOV UR9, 0x400 ;  /* 0x0000040000097882 */ /* 0x000fe20000000000 */
[----:B-1----:R-:W-:Y:S01]  /*06b0*/  UMOV UR5, 0x20 ;  /* 0x0000002000057882 */ /* 0x002fe20000000000 */
[----:B------:R-:W-:Y:S01]  /*06c0*/  UMOV UR4, 0x80 ;  /* 0x0000008000047882 */ /* 0x000fe20000000000 */
[----:B------:R-:W-:-:S04]  /*06d0*/  UIADD3 UR10, UPT, UPT, -UR5, 0x100000, URZ ;  /* 0x00100000050a7890 */ /* 0x000fc8000fffe1ff */
[----:B------:R-:W-:Y:S02]  /*06e0*/  USHF.L.U32 UR11, UR10, 0xb, URZ ;  /* 0x0000000b0a0b7899 */ /* 0x000fe400080006ff */
[----:B------:R-:W-:Y:S02]  /*06f0*/  USHF.L.U32 UR10, UR10, 0x1, URZ ;  /* 0x000000010a0a7899 */ /* 0x000fe400080006ff */
[----:B------:R-:W-:-:S04]  /*0700*/  UIADD3 UR4, UPT, UPT, -UR4, 0x100000, URZ ;  /* 0x0010000004047890 */ /* 0x000fc8000fffe1ff */
[----:B------:R-:W-:Y:S02]  /*0710*/  USHF.L.U32 UR5, UR4, 0xb, URZ ;  /* 0x0000000b04057899 */ /* 0x000fe400080006ff */
[----:B------:R-:W-:Y:S01]  /*0720*/  USHF.L.U32 UR4, UR4, 0x1, URZ ;  /* 0x0000000104047899 */ /* 0x000fe200080006ff */
[----:B------:R-:W-:Y:S01]  /*0730*/  ELECT P0, URZ, PT ;  /* 0x0000000000ff782f */ /* 0x000fe20003800000 */
[----:B--2---:R-:W-:Y:S01]  /*0740*/  ULEA UR7, UR7, UR9, 0x18 ;  /* 0x0000000907077291 */ /* 0x004fe2000f8ec0ff */
[----:B------:R-:W1:Y:S11]  /*0750*/  FENCE.VIEW.ASYNC.S ;  /* 0x00000000000073c6 */ /* 0x000e760000000000 */
[----:B-1----:R2:W1:Y:S01]  /*0760*/  SYNCS.EXCH.64 URZ, [UR7+0x60], UR10 ;  /* 0x0000600a07ff75b2 */ /* 0x0024620008000100 */
[----:B------:R2:W1:Y:S01]  /*0770*/  SYNCS.EXCH.64 URZ, [UR7+0x80], UR4 ;  /* 0x0000800407ff75b2 */ /* 0x0004620008000100 */
[----:B------:R2:W1:Y:S01]  /*0780*/  SYNCS.EXCH.64 URZ, [UR7+0x68], UR10 ;  /* 0x0000680a07ff75b2 */ /* 0x0004620008000100 */
[----:B------:R2:W1:Y:S01]  /*0790*/  SYNCS.EXCH.64 URZ, [UR7+0x88], UR4 ;  /* 0x0000880407ff75b2 */ /* 0x0004620008000100 */
[----:B------:R2:W1:Y:S01]  /*07a0*/  SYNCS.EXCH.64 URZ, [UR7+0x70], UR10 ;  /* 0x0000700a07ff75b2 */ /* 0x0004620008000100 */
[----:B------:R2:W1:Y:S01]  /*07b0*/  SYNCS.EXCH.64 URZ, [UR7+0x90], UR4 ;  /* 0x0000900407ff75b2 */ /* 0x0004620008000100 */
[----:B------:R2:W1:Y:S01]  /*07c0*/  SYNCS.EXCH.64 URZ, [UR7+0x78], UR10 ;  /* 0x0000780a07ff75b2 */ /* 0x0004620008000100 */
[----:B------:R2:W1:Y:S02]  /*07d0*/  SYNCS.EXCH.64 URZ, [UR7+0x98], UR4 ;  /* 0x0000980407ff75b2 */ /* 0x0004640008000100 */
[----:B--2---:R-:W-:Y:S01]  /*07e0*/  NOP ;  /* 0x0000000000007918 */ /* 0x004fe20000000000 */
.L_x_10:
[----:B------:R-:W2:Y:S01]  /*07f0*/  SHFL.IDX PT, R2, R156, RZ, 0x1f ;  /* 0x00001fff9c027589 */ /* 0x000ea200000e0000 */
[----:B------:R-:W-:Y:S01]  /*0800*/  NOP ;  /* 0x0000000000007918 */ /* 0x000fe20000000000 */
[----:B--2---:R-:W-:-:S13]  /*0810*/  ISETP.NE.AND P0, PT, R2, 0x3, PT ;  /* 0x000000030200780c */ /* 0x004fda0003f05270 */
[----:B------:R-:W-:Y:S05]  /*0820*/  @P0 BRA `(.L_x_11) ;  /* 0x0000000000300947 */ /* 0x000fea0003800000 */
[----:B-1----:R-:W1:Y:S01]  /*0830*/  S2UR UR5, SR_CgaCtaId ;  /* 0x00000000000579c3 */ /* 0x002e620000008800 */
        /* <DEDUP_REMOVED lines=8> */
[----:B-1----:R2:W1:Y:S01]  /*08c0*/  SYNCS.EXCH.64 URZ, [UR5+0xa0], UR10 ;  /* 0x0000a00a05ff75b2 */ /* 0x0024620008000100 */
[----:B------:R2:W1:Y:S02]  /*08d0*/  SYNCS.EXCH.64 URZ, [UR5+0xa8], UR10 ;  /* 0x0000a80a05ff75b2 */ /* 0x0004640008000100 */
[----:B--2---:R-:W-:Y:S01]  /*08e0*/  NOP ;  /* 0x0000000000007918 */ /* 0x004fe20000000000 */
.L_x_11:
[----:B------:R-:W2:Y:S01]  /*08f0*/  SHFL.IDX PT, R2, R156, RZ, 0x1f ;  /* 0x00001fff9c027589 */ /* 0x000ea200000e0000 */
[----:B------:R-:W-:Y:S01]  /*0900*/  NOP ;  /* 0x0000000000007918 */ /* 0x000fe20000000000 */
[----:B--2---:R-:W-:-:S13]  /*0910*/  ISETP.NE.AND P0, PT, R2, 0x4, PT ;  /* 0x000000040200780c */ /* 0x004fda0003f05270 */
[----:B------:R-:W-:Y:S05]  /*0920*/  @P0 BRA `(.L_x_12) ;  /* 0x00000000004c0947 */ /* 0x000fea0003800000 */
[----:B-1----:R-:W1:Y:S01]  /*0930*/  S2UR UR5, SR_CgaCtaId ;  /* 0x00000000000579c3 */ /* 0x002e620000008800 */
[----:B------:R-:W-:Y:S01]  /*0940*/  UMOV UR9, 0xe0 ;  /* 0x000000e000097882 */ /* 0x000fe20000000000 */
[----:B------:R-:W-:Y:S01]  /*0950*/  UMOV UR7, 0x400 ;  /* 0x0000040000077882 */ /* 0x000fe20000000000 */
[----:B------:R-:W-:Y:S01]  /*0960*/  USEL UR9, UR9, 0x100, UP3 ;  /* 0x0000010009097887 */ /* 0x000fe20009800000 */
[----:B------:R-:W-:Y:S01]  /*0970*/  UMOV UR4, 0x1 ;  /* 0x0000000100047882 */ /* 0x000fe20000000000 */
[----:B------:R-:W-:Y:S01]  /*0980*/  ELECT P0, URZ, PT ;  /* 0x0000000000ff782f */ /* 0x000fe20003800000 */
[----:B------:R-:W-:-:S04]  /*0990*/  UIADD3 UR10, UPT, UPT, -UR4, 0x100000, URZ ;  /* 0x00100000040a7890 */ /* 0x000fc8000fffe1ff */
[----:B------:R-:W-:Y:S02]  /*09a0*/  USHF.L.U32 UR11, UR10, 0xb, URZ ;  /* 0x0000000b0a0b7899 */ /* 0x000fe400080006ff */
[----:B------:R-:W-:Y:S02]  /*09b0*/  USHF.L.U32 UR10, UR10, 0x1, URZ ;  /* 0x000000010a0a7899 */ /* 0x000fe400080006ff */
[----:B------:R-:W-:-:S04]  /*09c0*/  UIADD3 UR12, UPT, UPT, -UR9, 0x100000, URZ ;  /* 0x00100000090c7890 */ /* 0x000fc8000fffe1ff */
[----:B------:R-:W-:Y:S02]  /*09d0*/  USHF.L.U32 UR13, UR12, 0xb, URZ ;  /* 0x0000000b0c0d7899 */ /* 0x000fe400080006ff */
[----:B------:R-:W-:Y:S02]  /*09e0*/  USHF.L.U32 UR12, UR12, 0x1, URZ ;  /* 0x000000010c0c7899 */ /* 0x000fe400080006ff */
[----:B-1----:R-:W-:Y:S01]  /*09f0*/  ULEA UR5, UR5, UR7, 0x18 ;  /* 0x0000000705057291 */ /* 0x002fe2000f8ec0ff */
[----:B------:R-:W1:Y:S11]  /*0a00*/  FENCE.VIEW.ASYNC.S ;  /* 0x00000000000073c6 */ /* 0x000e760000000000 */
[----:B-1----:R2:W1:Y:S01]  /*0a10*/  SYNCS.EXCH.64 URZ, [UR5+0xb0], UR10 ;  /* 0x0000b00a05ff75b2 */ /* 0x0024620008000100 */
[----:B------:R2:W1:Y:S01]  /*0a20*/  SYNCS.EXCH.64 URZ, [UR5+0xc0], UR12 ;  /* 0x0000c00c05ff75b2 */ /* 0x0004620008000100 */
[----:B------:R2:W1:Y:S01]  /*0a30*/  SYNCS.EXCH.64 URZ, [UR5+0xb8], UR10 ;  /* 0x0000b80a05ff75b2 */ /* 0x0004620008000100 */
[----:B------:R2:W1:Y:S02]  /*0a40*/  SYNCS.EXCH.64 URZ, [UR5+0xc8], UR12 ;  /* 0x0000c80c05ff75b2 */ /* 0x0004640008000100 */
[----:B--2---:R-:W-:Y:S01]  /*0a50*/  NOP ;  /* 0x0000000000007918 */ /* 0x004fe20000000000 */
.L_x_12:
        /* <DEDUP_REMOVED lines=26> */
.L_x_13:
        /* <DEDUP_REMOVED lines=18> */
.L_x_14:
[----:B-1----:R-:W1:Y:S01]  /*0d20*/  S2UR UR5, SR_CTAID.X ;  /* 0x00000000000579c3 */ /* 0x002e620000002500 */
[----:B------:R-:W-:-:S05]  /*0d30*/  CS2R.32 R132, SR_CgaSize ;  /* 0x0000000000847805 */ /* 0x000fca0000008a00 */
[----:B------:R-:W-:-:S05]  /*0d40*/  IMAD R132, R132, -0xa0, RZ ;  /* 0xffffff6084847824 */ /* 0x000fca00078e02ff */
[----:B------:R-:W-:-:S14]  /*0d50*/  R2UR UR9, R132 ;  /* 0x00000000840972ca */ /* 0x000fdc00000e0000 */
[----:B------:R-:W2:Y:S01]  /*0d60*/  LDCU UR9, c[0x0][UR9+0x2b0] ;  /* 0x00005600090977ac */ /* 0x000ea20008000800 */
[----:B------:R-:W-:Y:S01]  /*0d70*/  NOP ;  /* 0x0000000000007918 */ /* 0x000fe20000000000 */
[----:B------:R-:W-:-:S05]  /*0d80*/  CS2R.32 R132, SR_CgaSize ;  /* 0x0000000000847805 */ /* 0x000fca0000008a00 */
[----:B------:R-:W-:-:S05]  /*0d90*/  IMAD R132, R132, -0xa0, RZ ;  /* 0xffffff6084847824 */ /* 0x000fca00078e02ff */
[----:B------:R-:W-:-:S14]  /*0da0*/  R2UR UR7, R132 ;  /* 0x00000000840772ca */ /* 0x000fdc00000e0000 */
[----:B------:R-:W3:Y:S01]  /*0db0*/  LDCU UR7, c[0x0][UR7+0x2b4] ;  /* 0x00005680070777ac */ /* 0x000ee20008000800 */
[----:B------:R-:W4:Y:S08]  /*0dc0*/  S2UR UR4, SR_CTAID.Y ;  /* 0x00000000000479c3 */ /* 0x000f300000002600 */
[----:B------:R-:W3:Y:S01]  /*0dd0*/  LDC R10, c[0x0][0xb24] ;  /* 0x0002c900ff0a7b82 */ /* 0x000ee20000000800 */
[----:B-1----:R-:W-:-:S02]  /*0de0*/  I2FP.F32.U32 R132, UR5 ;  /* 0x0000000500847c45 */ /* 0x002fc40008201000 */
[----:B------:R-:W-:-:S05]  /*0df0*/  CS2R.32 R3, SR_CgaSize ;  /* 0x0000000000037805 */ /* 0x000fca0000008a00 */
[----:B------:R-:W-:-:S06]  /*0e00*/  IMAD R3, R3, -0xa0, RZ ;  /* 0xffffff6003037824 */ /* 0x000fcc00078e02ff */
[----:B------:R-:W1:Y:S01]  /*0e10*/  LDC R3, c[0x0][R3+0x2a0] ;  /* 0x0000a80003037b82 */ /* 0x000e620000000800 */
[----:B------:R-:W-:Y:S01]  /*0e20*/  MOV R22, UR5 ;  /* 0x0000000500167c02 */ /* 0x000fe20008000f00 */
[----:B--2---:R-:W-:Y:S01]  /*0e30*/  FMUL R132, R132, UR9 ;  /* 0x0000000984847c20 */ /* 0x004fe20008400000 */
[----:B----4-:R-:W-:Y:S02]  /*0e40*/  I2FP.F32.U32 R115, UR4 ;  /* 0x0000000400737c45 */ /* 0x010fe40008201000 */
[----:B------:R-:W-:-:S05]  /*0e50*/  CS2R.32 R2, SR_CgaSize ;  /* 0x0000000000027805 */ /* 0x000fca0000008a00 */
[----:B------:R-:W-:-:S06]  /*0e60*/  IMAD R2, R2, -0xa0, RZ ;  /* 0xffffff6002027824 */ /* 0x000fcc00078e02ff */
[----:B------:R-:W2:Y:S01]  /*0e70*/  LDC R2, c[0x0][R2+0x2a4] ;  /* 0x0000a90002027b82 */ /* 0x000ea20000000800 */
[----:B------:R-:W-:Y:S01]  /*0e80*/  MOV R23, UR4 ;  /* 0x0000000400177c02 */ /* 0x000fe20008000f00 */
[----:B------:R-:W4:Y:S01]  /*0e90*/  F2I.U32.TRUNC.NTZ R132, R132 ;  /* 0x0000008400847305 */ /* 0x000f22000020f000 */
[----:B---3--:R-:W-:-:S05]  /*0ea0*/  FMUL R115, R115, UR7 ;  /* 0x0000000773737c20 */ /* 0x008fca0008400000 */
[----:B------:R-:W-:Y:S01]  /*0eb0*/  BAR.SYNC.DEFER_BLOCKING 0x0 ;  /* 0x0000000000007b1d */ /* 0x000fe20000010000 */
[----:B------:R-:W-:-:S05]  /*0ec0*/  ISETP.GE.AND P0, PT, R10, 0x1, PT ;  /* 0x000000010a00780c */ /* 0x000fca0003f06270 */
[----:B------:R-:W3:Y:S02]  /*0ed0*/  F2I.U32.TRUNC.NTZ R115, R115 ;  /* 0x0000007300737305 */ /* 0x000ee4000020f000 */
[----:B------:R-:W2:Y:S01]  /*0ee0*/  S2UR UR36, SR_CTAID.Z ;  /* 0x00000000002479c3 */ /* 0x000ea20000002700 */
[----:B----4-:R-:W-:-:S05]  /*0ef0*/  IADD3 R132, PT, PT, -R132, RZ, RZ ;  /* 0x000000ff84847210 */ /* 0x010fca0007ffe1ff */
[----:B-1----:R-:W-:Y:S01]  /*0f00*/  IMAD R132, R3, R132, UR5 ;  /* 0x0000000503847e24 */ /* 0x002fe2000f8e0284 */
[----:B---3--:R-:W-:-:S05]  /*0f10*/  IADD3 R115, PT, PT, -R115, RZ, RZ ;  /* 0x000000ff73737210 */ /* 0x008fca0007ffe1ff */
[----:B--2---:R-:W-:Y:S01]  /*0f20*/  IMAD R115, R2, R115, UR4 ;  /* 0x0000000402737e24 */ /* 0x004fe2000f8e0273 */
[----:B------:R-:W-:Y:S06]  /*0f30*/  @!P0 BRA `(.L_x_15) ;  /* 0x0000000000b88947 */ /* 0x000fec0003800000 */
[----:B------:R-:W1:Y:S01]  /*0f40*/  LDC.64 R4, c[0x0][0xb18] ;  /* 0x0002c600ff047b82 */ /* 0x000e620000000a00 */
[----:B------:R-:W-:-:S07]  /*0f50*/  ISETP.NE.AND P0, PT, R10, 0x1, PT ;  /* 0x000000010a00780c */ /* 0x000fce0003f05270 */
[----:B------:R-:W2:Y:S08]  /*0f60*/  LDC R9, c[0x0][0xb0c] ;  /* 0x0002c300ff097b82 */ /* 0x000eb00000000800 */
[----:B------:R-:W3:Y:S08]  /*0f70*/  LDC R12, c[0x0][0x370] ;  /* 0x0000dc00ff0c7b82 */ /* 0x000ef00000000800 */
[----:B------:R-:W4:Y:S01]  /*0f80*/  LDC R11, c[0x0][0x374] ;  /* 0x0000dd00ff0b7b82 */ /* 0x000f220000000800 */
[----:B-1----:R-:W-:-:S07]  /*0f90*/  ISETP.NE.AND P1, PT, R4, 0x1, PT ;  /* 0x000000010400780c */ /* 0x002fce0003f25270 */
[----:B------:R-:W3:Y:S01]  /*0fa0*/  LDC.64 R6, c[0x0][0xb10] ;  /* 0x0002c400ff067b82 */ /* 0x000ee20000000a00 */
[----:B--2---:R-:W-:-:S07]  /*0fb0*/  ISETP.NE.AND P2, PT, R9, 0x1, PT ;  /* 0x000000010900780c */ /* 0x004fce0003f45270 */
[----:B------:R-:W1:Y:S08]  /*0fc0*/  LDC R8, c[0x0][0xb20] ;  /* 0x0002c800ff087b82 */ /* 0x000e700000000800 */
[----:B------:R-:W2:Y:S01]  /*0fd0*/  LDC.64 R2, c[0x0][0xb28] ;  /* 0x0002ca00ff027b82 */ /* 0x000ea20000000a00 */
[----:B----4-:R-:W-:-:S04]  /*0fe0*/  IMAD.HI.U32 R13, R11, R5, RZ ;  /* 0x000000050b0d7227 */ /* 0x010fc800078e00ff */
[----:B------:R-:W-:-:S04]  /*0ff0*/  IMAD.HI.U32 R5, R23, R5, RZ ;  /* 0x0000000517057227 */ /* 0x000fc800078e00ff */
[----:B---3--:R-:W-:-:S05]  /*1000*/  IMAD.HI.U32 R14, R12, R6, RZ ;  /* 0x000000060c0e7227 */ /* 0x008fca00078e00ff */
[-C--:B------:R-:W-:Y:S01]  /*1010*/  @P2 SHF.R.U32.HI R12, RZ, R7.reuse, R14 ;  /* 0x00000007ff0c2219 */ /* 0x080fe2000001160e */
[C---:B------:R-:W-:Y:S01]  /*1020*/  IMAD.HI.U32 R14, R22.reuse, R6, RZ ;  /* 0x00000006160e7227 */ /* 0x040fe200078e00ff */
[-C--:B-1----:R-:W-:Y:S02]  /*1030*/  @P1 SHF.R.U32.HI R11, RZ, R8.reuse, R13 ;  /* 0x00000008ff0b1219 */ /* 0x082fe4000001160d */
[----:B------:R-:W-:Y:S02]  /*1040*/  SHF.R.U32.HI R5, RZ, R8, R5 ;  /* 0x00000008ff057219 */ /* 0x000fe40000011605 */
[----:B------:R-:W-:Y:S02]  /*1050*/  SHF.R.U32.HI R14, RZ, R7, R14 ;  /* 0x00000007ff0e7219 */ /* 0x000fe4000001160e */
[----:B------:R-:W-:Y:S01]  /*1060*/  SEL R5, R23, R5, !P1 ;  /* 0x0000000517057207 */ /* 0x000fe20004800000 */
[----:B--2---:R-:W-:Y:S01]  /*1070*/  IMAD.HI.U32 R13, R11, R2, RZ ;  /* 0x000000020b0d7227 */ /* 0x004fe200078e00ff */
[----:B------:R-:W-:-:S03]  /*1080*/  SEL R14, R22, R14, !P2 ;  /* 0x0000000e160e7207 */ /* 0x000fc60005000000 */
[----:B------:R-:W-:Y:S01]  /*1090*/  IMAD.HI.U32 R6, R12, R2, RZ ;  /* 0x000000020c067227 */ /* 0x000fe200078e00ff */
[----:B------:R-:W-:-:S04]  /*10a0*/  @P0 SHF.R.U32.HI R11, RZ, R3, R13 ;  /* 0x00000003ff0b0219 */ /* 0x000fc8000001160d */
[----:B------:R-:W-:Y:S01]  /*10b0*/  @P0 SHF.R.U32.HI R12, RZ, R3, R6 ;  /* 0x00000003ff0c0219 */ /* 0x000fe20000011606 */
[----:B------:R-:W-:-:S04]  /*10c0*/  IMAD R11, R11, R10, RZ ;  /* 0x0000000a0b0b7224 */ /* 0x000fc800078e02ff */
[----:B------:R-:W-:Y:S01]  /*10d0*/  IMAD R6, R12, R10, RZ ;  /* 0x0000000a0c067224 */ /* 0x000fe200078e02ff */
[----:B------:R-:W-:-:S04]  /*10e0*/  ISETP.GE.AND P1, PT, R5, R11, PT ;  /* 0x0000000b0500720c */ /* 0x000fc80003f26270 */
[----:B------:R-:W-:Y:S01]  /*10f0*/  ISETP.GE.OR P1, PT, R14, R6, P1 ;  /* 0x000000060e00720c */ /* 0x000fe20000f26670 */
[----:B------:R-:W-:-:S05]  /*1100*/  IMAD.HI.U32 R6, R5, R2, RZ ;  /* 0x0000000205067227 */ /* 0x000fca00078e00ff */
[----:B------:R-:W-:-:S04]  /*1110*/  SHF.R.U32.HI R6, RZ, R3, R6 ;  /* 0x00000003ff067219 */ /* 0x000fc80000011606 */
[----:B------:R-:W-:-:S03]  /*1120*/  SEL R6, R5, R6, !P0 ;  /* 0x0000000605067207 */ /* 0x000fc60004000000 */
[----:B------:R-:W-:Y:S01]  /*1130*/  @!P1 IMAD.HI.U32 R7, R14, R2, RZ ;  /* 0x000000020e079227 */ /* 0x000fe200078e00ff */
[----:B------:R-:W-:-:S04]  /*1140*/  IADD3 R2, PT, PT, -R6, RZ, RZ ;  /* 0x000000ff06027210 */ /* 0x000fc80007ffe1ff */
[----:B------:R-:W-:Y:S01]  /*1150*/  @!P1 SHF.R.U32.HI R3, RZ, R3, R7 ;  /* 0x00000003ff039219 */ /* 0x000fe20000011607 */
[----:B------:R-:W-:Y:S01]  /*1160*/  IMAD R2, R10, R2, R5 ;  /* 0x000000020a027224 */ /* 0x000fe200078e0205 */
[----:B------:R-:W-:Y:S02]  /*1170*/  IADD3 R7, PT, PT, -R5, RZ, RZ ;  /* 0x000000ff05077210 */ /* 0x000fe40007ffe1ff */
[----:B------:R-:W-:-:S03]  /*1180*/  @!P1 SEL R3, R14, R3, !P0 ;  /* 0x000000030e039207 */ /* 0x000fc60004000000 */
[----:B------:R-:W-:Y:S02]  /*1190*/  IMAD R7, R4, R7, R23 ;  /* 0x0000000704077224 */ /* 0x000fe400078e0217 */
[--C-:B------:R-:W-:Y:S02]  /*11a0*/  @!P1 IMAD.IADD R6, R6, 0x1, -R3.reuse ;  /* 0x0000000106069824 */ /* 0x100fe400078e0a03 */
[----:B------:R-:W-:Y:S01]  /*11b0*/  @!P1 IMAD R3, R2, R12, R3 ;  /* 0x0000000c02039224 */ /* 0x000fe200078e0203 */
[----:B------:R-:W-:Y:S01]  /*11c0*/  IADD3 R2, PT, PT, -R14, RZ, RZ ;  /* 0x000000ff0e027210 */ /* 0x000fe20007ffe1ff */
[----:B------:R-:W-:Y:S02]  /*11d0*/  @!P1 IMAD R5, R6, R10, R14 ;  /* 0x0000000a06059224 */ /* 0x000fe400078e020e */
[----:B------:R-:W-:Y:S02]  /*11e0*/  @!P1 IMAD.MOV.U32 R14, RZ, RZ, R3 ;  /* 0x000000ffff0e9224 */ /* 0x000fe400078e0003 */
[----:B------:R-:W-:-:S02]  /*11f0*/  IMAD R2, R9, R2, R22 ;  /* 0x0000000209027224 */ /* 0x000fc400078e0216 */
[----:B------:R-:W-:Y:S02]  /*1200*/  IMAD R23, R5, R4, R7 ;  /* 0x0000000405177224 */ /* 0x000fe400078e0207 */
[----:B------:R-:W-:Y:S02]  /*1210*/  IMAD R22, R14, R9, R2 ;  /* 0x000000090e167224 */ /* 0x000fe400078e0202 */
.L_x_15:
[----:B------:R-:W1:Y:S01]  /*1220*/  LDCU UR4, c[0x0][0xb30] ;  /* 0x00016600ff0477ac */ /* 0x000e620008000800 */
[----:B------:R-:W2:Y:S08]  /*1230*/  S2UR UR37, SR_CgaCtaId ;  /* 0x00000000002579c3 */ /* 0x000eb00000008800 */
[----:B------:R-:W3:Y:S01]  /*1240*/  LDC R65, c[0x0][0xb24] ;  /* 0x0002c900ff417b82 */ /* 0x000ee20000000800 */
[----:B-1----:R-:W-:-:S09]  /*1250*/  UISETP.NE.AND UP0, UPT, UR4, 0x1, UPT ;  /* 0x000000010400788c */ /* 0x002fd2000bf05270 */
[----:B--2---:R-:W-:Y:S05]  /*1260*/  BRA.U UP0, `(.L_x_16) ;  /* 0x0000000100407547 */ /* 0x004fea000b800000 */
[----:B------:R-:W1:Y:S08]  /*1270*/  LDC.64 R4, c[0x0][0xb10] ;  /* 0x0002c400ff047b82 */ /* 0x000e700000000a00 */
[----:B------:R-:W2:Y:S08]  /*1280*/  LDC.64 R2, c[0x0][0xb18] ;  /* 0x0002c600ff027b82 */ /* 0x000eb00000000a00 */
[----:B------:R-:W4:Y:S08]  /*1290*/  LDC R6, c[0x0][0xb20] ;  /* 0x0002c800ff067b82 */ /* 0x000f300000000800 */
[----:B------:R-:W3:Y:S01]  /*12a0*/  LDC R7, c[0x0][0xb0c] ;  /* 0x0002c300ff077b82 */ /* 0x000ee20000000800 */
[----:B-1----:R-:W-:-:S05]  /*12b0*/  IMAD.HI.U32 R4, R22, R4, RZ ;  /* 0x0000000416047227 */ /* 0x002fca00078e00ff */
[----:B------:R-:W-:Y:S01]  /*12c0*/  SHF.R.U32.HI R4, RZ, R5, R4 ;  /* 0x00000005ff047219 */ /* 0x000fe20000011604 */
[----:B--2---:R-:W-:Y:S01]  /*12d0*/  IMAD.HI.U32 R3, R23, R3, RZ ;  /* 0x0000000317037227 */ /* 0x004fe200078e00ff */
[----:B------:R-:W-:-:S04]  /*12e0*/  ISETP.NE.AND P0, PT, R2, 0x1, PT ;  /* 0x000000010200780c */ /* 0x000fc80003f05270 */
[----:B----4-:R-:W-:-:S04]  /*12f0*/  SHF.R.U32.HI R3, RZ, R6, R3 ;  /* 0x00000006ff037219 */ /* 0x010fc80000011603 */
[----:B------:R-:W-:Y:S02]  /*1300*/  SEL R3, R23, R3, !P0 ;  /* 0x0000000317037207 */ /* 0x000fe40004000000 */
[----:B---3--:R-:W-:-:S04]  /*1310*/  ISETP.NE.AND P1, PT, R7, 0x1, PT ;  /* 0x000000010700780c */ /* 0x008fc80003f25270 */
[----:B------:R-:W-:-:S05]  /*1320*/  SEL R4, R22, R4, !P1 ;  /* 0x0000000416047207 */ /* 0x000fca0004800000 */
[----:B------:R-:W-:Y:S02]  /*1330*/  IMAD.IADD R5, R3, 0x1, -R4 ;  /* 0x0000000103057824 */ /* 0x000fe400078e0a04 */
[----:B------:R-:W-:Y:S02]  /*1340*/  IMAD.IADD R3, R4, 0x1, -R3 ;  /* 0x0000000104037824 */ /* 0x000fe400078e0a03 */
[----:B------:R-:W-:Y:S02]  /*1350*/  IMAD R22, R5, R7, R22 ;  /* 0x0000000705167224 */ /* 0x000fe400078e0216 */
[----:B------:R-:W-:-:S07]  /*1360*/  IMAD R23, R3, R2, R23 ;  /* 0x0000000203177224 */ /* 0x000fce00078e0217 */
.L_x_16:
[----:B------:R-:W-:Y:S01]  /*1370*/  BAR.SYNC.DEFER_BLOCKING 0x0 ;  /* 0x0000000000007b1d */ /* 0x000fe20000010000 */
[----:B------:R-:W-:Y:S01]  /*1380*/  UISETP.NE.AND UP0, UPT, UR8, 0x2, UPT ;  /* 0x000000020800788c */ /* 0x000fe2000bf05270 */
[----:B------:R-:W-:Y:S02]  /*1390*/  ISETP.NE.OR P5, PT, R0, 0x2, !P5 ;  /* 0x000000020000780c */ /* 0x000fe40006fa5670 */
[----:B------:R-:W-:-:S06]  /*13a0*/  LOP3.LUT R2, R153, 0x1f, RZ, 0xc0, !PT ;  /* 0x0000001f99027812 */ /* 0x000fcc00078ec0ff */
[----:B------:R-:W-:Y:S05]  /*13b0*/  BRA.U UP0, `(.L_x_17) ;  /* 0x0000001100987547 */ /* 0x000fea000b800000 */
[----:B------:R-:W1:Y:S01]  /*13c0*/  LDCU UR13, c[0x0][0x38c] ;  /* 0x00007180ff0d77ac */ /* 0x000e620008000800 */
[----:B------:R-:W2:Y:S01]  /*13d0*/  LDC R8, c[0x0][0x370] ;  /* 0x0000dc00ff087b82 */ /* 0x000ea20000000800 */
[----:B------:R-:W-:Y:S01]  /*13e0*/  HFMA2 R14, -RZ, RZ, 0, 0 ;  /* 0x00000000ff0e7431 */ /* 0x000fe200000001ff */
[----:B------:R-:W-:Y:S01]  /*13f0*/  ISETP.EQ.OR P4, PT, R2, RZ, P5 ;  /* 0x000000ff0200720c */ /* 0x000fe20002f82670 */
[----:B------:R-:W-:Y:S01]  /*1400*/  IMAD.MOV.U32 R15, RZ, RZ, 0x1 ;  /* 0x00000001ff0f7424 */ /* 0x000fe200078e00ff */
[----:B------:R-:W-:Y:S01]  /*1410*/  CS2R R12, SRZ ;  /* 0x00000000000c7805 */ /* 0x000fe2000001ff00 */
[----:B------:R-:W-:Y:S01]  /*1420*/  IMAD.MOV.U32 R11, RZ, RZ, 0x1 ;  /* 0x00000001ff0b7424 */ /* 0x000fe200078e00ff */
[----:B------:R-:W4:Y:S02]  /*1430*/  LDCU.64 UR22, c[0x0][0x348] ;  /* 0x00006900ff1677ac */ /* 0x000f240008000a00 */
[----:B------:R-:W2:Y:S01]  /*1440*/  LDC R0, c[0x0][0x374] ;  /* 0x0000dd00ff007b82 */ /* 0x000ea20000000800 */
[----:B------:R-:W-:Y:S01]  /*1450*/  UMOV UR6, URZ ;  /* 0x000000ff00067c82 */ /* 0x000fe20008000000 */
[----:B-1----:R-:W-:-:S04]  /*1460*/  UIADD3 UR5, UPT, UPT, UR13, 0x3f, URZ ;  /* 0x0000003f0d057890 */ /* 0x002fc8000fffe0ff */
[----:B------:R-:W-:-:S04]  /*1470*/  USHF.R.S32.HI UR4, URZ, 0x1f, UR5 ;  /* 0x0000001fff047899 */ /* 0x000fc80008011405 */
[----:B------:R-:W-:-:S04]  /*1480*/  ULEA.HI UR4, UR4, UR5, URZ, 0x6 ;  /* 0x0000000504047291 */ /* 0x000fc8000f8f30ff */
[----:B------:R-:W-:Y:S02]  /*1490*/  USHF.R.S32.HI UR15, URZ, 0x6, UR4 ;  /* 0x00000006ff0f7899 */ /* 0x000fe40008011404 */
[----:B------:R-:W-:Y:S02]  /*14a0*/  UIADD3 UR4, UPT, UPT, UR13, -0x1, URZ ;  /* 0xffffffff0d047890 */ /* 0x000fe4000fffe0ff */
[----:B------:R-:W-:Y:S02]  /*14b0*/  UISETP.LT.U32.AND UP0, UPT, UR15, 0x6, UPT ;  /* 0x000000060f00788c */ /* 0x000fe4000bf01070 */
[----:B------:R-:W-:Y:S02]  /*14c0*/  UISETP.GE.U32.AND UP1, UPT, UR4, -0x7f, UPT ;  /* 0xffffff810400788c */ /* 0x000fe4000bf26070 */
[----:B------:R-:W-:Y:S02]  /*14d0*/  USEL UR14, UR15, 0x6, UP0 ;  /* 0x000000060f0e7887 */ /* 0x000fe40008000000 */
[----:B------:R-:W-:-:S02]  /*14e0*/  UIADD3 UR13, UPT, UPT, UR13, 0x7e, URZ ;  /* 0x0000007e0d0d7890 */ /* 0x000fc4000fffe0ff */
[----:B------:R-:W-:Y:S02]  /*14f0*/  UIADD3 UR5, UPT, UPT, UR14, -0x1, URZ ;  /* 0xffffffff0e057890 */ /* 0x000fe4000fffe0ff */
[----:B------:R-:W-:-:S03]  /*1500*/  UIADD3 UR7, UPT, UPT, UR15, -UR14, URZ ;  /* 0x8000000e0f077290 */ /* 0x000fc6000fffe0ff */
[----:B------:R-:W-:-:S04]  /*1510*/  @UP1 UIADD3 UR5, UPT, UPT, UR14, URZ, URZ ;  /* 0x000000ff0e051290 */ /* 0x000fc8000fffe0ff */
[----:B----4-:R-:W-:-:S12]  /*1520*/  UIADD3 UR5, UPT, UPT, UR5, 0x1, URZ ;  /* 0x0000000105057890 */ /* 0x010fd8000fffe0ff */
.L_x_35:
[----:B------:R-:W-:Y:S01]  /*1530*/  UISETP.NE.AND UP0, UPT, UR37, URZ, UPT ;  /* 0x000000ff2500728c */ /* 0x000fe2000bf05270 */
[----:B------:R-:W1:Y:S08]  /*1540*/  S2UR UR37, SR_CgaCtaId ;  /* 0x00000000002579c3 */ /* 0x000e700000008800 */
[----:B------:R-:W-:Y:S05]  /*1550*/  BRA.U UP0, `(.L_x_18) ;  /* 0x0000000100347547 */ /* 0x000fea000b800000 */
[----:B------:R-:W4:Y:S01]  /*1560*/  S2R R2, SR_CgaCtaId ;  /* 0x0000000000027919 */ /* 0x000f220000008800 */
[----:B------:R-:W-:-:S04]  /*1570*/  MOV R3, 0x400 ;  /* 0x0000040000037802 */ /* 0x000fc80000000f00 */
[----:B----4-:R-:W-:Y:S02]  /*1580*/  LEA R2, R2, R3, 0x18 ;  /* 0x0000000302027211 */ /* 0x010fe400078ec0ff */
[----:B------:R-:W-:-:S03]  /*1590*/  SHF.L.U32 R3, R11, 0x1f, RZ ;  /* 0x0000001f0b037819 */ /* 0x000fc600000006ff */
[----:B------:R-:W-:-:S04]  /*15a0*/  IMAD R2, R12, 0x8, R2 ;  /* 0x000000080c027824 */ /* 0x000fc800078e0202 */
[----:B------:R-:W4:Y:S02]  /*15b0*/  SYNCS.PHASECHK.TRANS64.TRYWAIT P0, [R2+URZ+0x120], R3 ;  /* 0x00012003020075a7 */ /* 0x000f2400080011ff */
[----:B----4-:R-:W-:Y:S05]  /*15c0*/  @!P0 BRA `(.L_x_19) ;  /* 0x0000008800048947 */ /* 0x010fea0003800000 */
.L_x_213:
[----:B------:R-:W-:Y:S01]  /*15d0*/  VIADD R12, R12, 0x1 ;  /* 0x000000010c0c7836 */ /* 0x000fe20000000000 */
[----:B------:R4:W-:Y:S04]  /*15e0*/  SYNCS.ARRIVE.TRANS64.A1T0 RZ, [R2+URZ+0x110], RZ ;  /* 0x000110ff02ff79a7 */ /* 0x0009e800081000ff */
[----:B------:R-:W-:-:S04]  /*15f0*/  ISETP.NE.AND P0, PT, R12, 0x2, PT ;  /* 0x000000020c00780c */ /* 0x000fc80003f05270 */
[----:B------:R-:W-:Y:S02]  /*1600*/  SEL R12, R12, RZ, P0 ;  /* 0x000000ff0c0c7207 */ /* 0x000fe40000000000 */
[----:B----4-:R-:W-:-:S04]  /*1610*/  SEL R2, RZ, 0x1, P0 ;  /* 0x00000001ff027807 */ /* 0x010fc80000000000 */
[----:B------:R-:W-:-:S07]  /*1620*/  LOP3.LUT R11, R11, R2, RZ, 0x3c, !PT ;  /* 0x000000020b0b7212 */ /* 0x000fce00078e3cff */
.L_x_18:
[----:B------:R-:W-:Y:S01]  /*1630*/  UMOV UR4, 0x400 ;  /* 0x0000040000047882 */ /* 0x000fe20000000000 */
[----:B------:R-:W-:Y:S01]  /*1640*/  SHF.L.U32 R2, R15, 0x1f, RZ ;  /* 0x0000001f0f027819 */ /* 0x000fe200000006ff */
[----:B-1----:R-:W-:Y:S01]  /*1650*/  ULEA UR4, UR37, UR4, 0x18 ;  /* 0x0000000425047291 */ /* 0x002fe2000f8ec0ff */
[----:B------:R-:W-:Y:S01]  /*1660*/  R2UR UR35, R22 ;  /* 0x00000000162372ca */ /* 0x000fe200000e0000 */
[----:B------:R-:W-:Y:S01]  /*1670*/  UISETP.GE.U32.AND UP0, UPT, UR13, 0x7f, UPT ;  /* 0x0000007f0d00788c */ /* 0x000fe2000bf06070 */
[----:B------:R-:W-:Y:S01]  /*1680*/  R2UR UR11, R23 ;  /* 0x00000000170b72ca */ /* 0x000fe200000e0000 */
[----:B------:R-:W-:Y:S01]  /*1690*/  ULEA UR8, UR6, UR4, 0x3 ;  /* 0x0000000406087291 */ /* 0x000fe2000f8e18ff */
[----:B------:R-:W-:-:S08]  /*16a0*/  UMOV UR24, URZ ;  /* 0x000000ff00187c82 */ /* 0x000fd00008000000 */
[----:B------:R1:W4:Y:S01]  /*16b0*/  SYNCS.PHASECHK.TRANS64.TRYWAIT P0, [UR8+0x30], R2 ;  /* 0x00003002ff0075a7 */ /* 0x0003220008001108 */
[----:B------:R-:W-:Y:S02]  /*16c0*/  USHF.L.U32 UR35, UR35, 0x7, URZ ;  /* 0x0000000723237899 */ /* 0x000fe400080006ff */
[----:B------:R-:W-:Y:S01]  /*16d0*/  USHF.L.U32 UR11, UR11, 0x7, URZ ;  /* 0x000000070b0b7899 */ /* 0x000fe200080006ff */
[----:B------:R-:W-:Y:S11]  /*16e0*/  BRA.U !UP0, `(.L_x_20) ;  /* 0x0000000108a47547 */ /* 0x000ff6000b800000 */
[----:B------:R-:W-:Y:S01]  /*16f0*/  UMOV UR16, URZ ;  /* 0x000000ff00107c82 */ /* 0x000fe20008000000 */
[----:B------:R-:W-:-:S05]  /*1700*/  UMOV UR17, UR6 ;  /* 0x0000000600117c82 */ /* 0x000fca0008000000 */
.L_x_25:
[----:B-1----:R-:W-:Y:S01]  /*1710*/  ULEA UR33, UR17, UR4, 0x3 ;  /* 0x0000000411217291 */ /* 0x002fe2000f8e18ff */
[----:B----4-:R-:W-:Y:S01]  /*1720*/  @!P5 MOV R3, 0x8000 ;  /* 0x000080000003d802 */ /* 0x010fe20000000f00 */
[----:B----4-:R-:W-:Y:S10]  /*1730*/  @P0 BRA `(.L_x_21) ;  /* 0x00000000000c0947 */ /* 0x010ff40003800000 */
[----:B------:R-:W-:-:S04]  /*1740*/  SHF.L.U32 R4, R15, 0x1f, RZ ;  /* 0x0000001f0f047819 */ /* 0x000fc800000006ff */
[----:B------:R-:W4:Y:S02]  /*1750*/  SYNCS.PHASECHK.TRANS64.TRYWAIT P0, [UR33+0x30], R4 ;  /* 0x00003004ff0075a7 */ /* 0x000f240008001121 */
[----:B----4-:R-:W-:Y:S05]  /*1760*/  @!P0 BRA `(.L_x_22) ;  /* 0x0000008400b08947 */ /* 0x010fea0003800000 */
.L_x_21:
[----:B------:R4:W-:Y:S01]  /*1770*/  @!P5 SYNCS.ARRIVE.TRANS64 RZ, [UR33], R3 ;  /* 0x00000003ffffd9a7 */ /* 0x0009e20008000021 */
[----:B------:R-:W-:Y:S04]  /*1780*/  BSSY.RECONVERGENT B0, `(.L_x_23) ;  /* 0x0000003000007945 */ /* 0x000fe80003800200 */
[----:B------:R-:W-:Y:S05]  /*1790*/  @P4 BRA `(.L_x_24) ;  /* 0x0000000000044947 */ /* 0x000fea0003800000 */
[----:B------:R-:W-:Y:S05]  /*17a0*/  BPT.TRAP 0x1 ;  /* 0x000000040000795c */ /* 0x000fea0000300000 */
.L_x_24:
[----:B------:R-:W-:Y:S05]  /*17b0*/  BSYNC.RECONVERGENT B0 ;  /* 0x0000000000007941 */ /* 0x000fea0003800200 */
.L_x_23:
[----:B------:R-:W-:Y:S02]  /*17c0*/  UIADD3 UR6, UPT, UPT, UR17, 0x1, URZ ;  /* 0x0000000111067890 */ /* 0x000fe4000fffe0ff */
[----:B------:R-:W-:Y:S02]  /*17d0*/  UIADD3 UR26, UP1, UPT, UR22, 0x80, URZ ;  /* 0x00000080161a7890 */ /* 0x000fe4000ff3e0ff */
[----:B------:R-:W-:Y:S02]  /*17e0*/  UISETP.NE.AND UP0, UPT, UR6, 0x6, UPT ;  /* 0x000000060600788c */ /* 0x000fe4000bf05270 */
[----:B------:R-:W-:Y:S02]  /*17f0*/  USHF.L.U32 UR34, UR16, 0x6, URZ ;  /* 0x0000000610227899 */ /* 0x000fe400080006ff */
[----:B------:R-:W-:Y:S02]  /*1800*/  USEL UR9, URZ, 0x1, UP0 ;  /* 0x00000001ff097887 */ /* 0x000fe40008000000 */
[----:B------:R-:W-:-:S02]  /*1810*/  USEL UR6, UR6, URZ, UP0 ;  /* 0x000000ff06067287 */ /* 0x000fc40008000000 */
[----:B------:R-:W-:Y:S02]  /*1820*/  UIADD3 UR20, UP0, UPT, UR22, 0x180, URZ ;  /* 0x0000018016147890 */ /* 0x000fe4000ff1e0ff */
[----:B------:R-:W-:Y:S01]  /*1830*/  ULEA UR8, UR6, UR4, 0x3 ;  /* 0x0000000406087291 */ /* 0x000fe2000f8e18ff */
[----:B------:R-:W-:Y:S01]  /*1840*/  LOP3.LUT R15, R15, UR9, RZ, 0x3c, !PT ;  /* 0x000000090f0f7c12 */ /* 0x000fe2000f8e3cff */
[----:B------:R-:W-:Y:S02]  /*1850*/  UIADD3.X UR27, UPT, UPT, URZ, UR23, URZ, UP1, !UPT ;  /* 0x00000017ff1b7290 */ /* 0x000fe40008ffe4ff */
[----:B------:R-:W-:Y:S01]  /*1860*/  UIADD3.X UR21, UPT, UPT, URZ, UR23, URZ, UP0, !UPT ;  /* 0x00000017ff157290 */ /* 0x000fe200087fe4ff */
[----:B-1----:R-:W-:Y:S01]  /*1870*/  SHF.L.U32 R2, R15, 0x1f, RZ ;  /* 0x0000001f0f027819 */ /* 0x002fe200000006ff */
[----:B------:R-:W-:Y:S01]  /*1880*/  UMOV UR18, 0x0 ;  /* 0x0000000000127882 */ /* 0x000fe20000000000 */
[----:B------:R-:W-:Y:S01]  /*1890*/  UMOV UR19, 0x10000000 ;  /* 0x1000000000137882 */ /* 0x000fe20000000000 */
[----:B------:R-:W-:Y:S01]  /*18a0*/  UMOV UR12, UR36 ;  /* 0x00000024000c7c82 */ /* 0x000fe20008000000 */
[----:B------:R1:W1:Y:S01]  /*18b0*/  SYNCS.PHASECHK.TRANS64.TRYWAIT P0, [UR8+0x30], R2 ;  /* 0x00003002ff0075a7 */ /* 0x0002620008001108 */
[----:B------:R-:W-:Y:S01]  /*18c0*/  ULEA UR8, UR17, UR4, 0xe ;  /* 0x0000000411087291 */ /* 0x000fe2000f8e70ff */
[----:B------:R-:W-:Y:S01]  /*18d0*/  UMOV UR9, UR33 ;  /* 0x0000002100097c82 */ /* 0x000fe20008000000 */
[----:B------:R-:W-:-:S02]  /*18e0*/  UMOV UR10, UR34 ;  /* 0x00000022000a7c82 */ /* 0x000fc40008000000 */
[----:B------:R-:W-:Y:S02]  /*18f0*/  UIADD3 UR32, UPT, UPT, UR8, 0x8400, URZ ;  /* 0x0000840008207890 */ /* 0x000fe4000fffe0ff */
[----:B------:R-:W-:Y:S02]  /*1900*/  UIADD3 UR8, UPT, UPT, UR8, 0x20400, URZ ;  /* 0x0002040008087890 */ /* 0x000fe4000fffe0ff */
[----:B------:R-:W-:Y:S01]  /*1910*/  UIADD3 UR16, UPT, UPT, UR16, 0x1, URZ ;  /* 0x0000000110107890 */ /* 0x000fe2000fffe0ff */
[----:B------:R-:W-:Y:S01]  /*1920*/  UMOV UR24, UR5 ;  /* 0x0000000500187c82 */ /* 0x000fe20008000000 */
[----:B------:R-:W-:Y:S02]  /*1930*/  UMOV UR17, UR6 ;  /* 0x0000000600117c82 */ /* 0x000fe40008000000 */
[----:B------:R-:W-:Y:S01]  /*1940*/  UISETP.NE.AND UP0, UPT, UR16, UR5, UPT ;  /* 0x000000051000728c */ /* 0x000fe2000bf05270 */
[----:B------:R1:W-:Y:S02]  /*1950*/  UTMALDG.3D [UR32], [UR26], desc[UR18] ;  /* 0x000012201a0075b4 */ /* 0x0003e40008011000 */
[----:B------:R1:W-:Y:S06]  /*1960*/  UTMALDG.3D [UR8], [UR20], desc[UR18] ;  /* 0x00001208140075b4 */ /* 0x0003ec0008011000 */
[----:B------:R-:W-:Y:S05]  /*1970*/  BRA.U UP0, `(.L_x_25) ;  /* 0xfffffffd00647547 */ /* 0x000fea000b83ffff */
.L_x_20:
[----:B-1--4-:R-:W-:Y:S01]  /*1980*/  PLOP3.LUT P0, PT, PT, PT, UP3, 0x80, 0x8 ;  /* 0x000000000008781c */ /* 0x012fe20003f0f038 */
[----:B------:R-:W-:Y:S01]  /*1990*/  ULEA UR8, UR6, UR4, 0x3 ;  /* 0x0000000406087291 */ /* 0x000fe2000f8e18ff */
[----:B------:R-:W-:Y:S01]  /*19a0*/  SHF.L.U32 R2, R15, 0x1f, RZ ;  /* 0x0000001f0f027819 */ /* 0x000fe200000006ff */
[----:B------:R-:W-:-:S10]  /*19b0*/  UISETP.GT.AND UP0, UPT, UR15, UR14, UPT ;  /* 0x0000000e0f00728c */ /* 0x000fd4000bf04270 */
[----:B------:R-:W-:Y:S01]  /*19c0*/  @!P0 SYNCS.ARRIVE.TRANS64.A1T0 RZ, [UR4+0xa8], RZ ;  /* 0x0000a8ffffff89a7 */ /* 0x000fe20008100004 */
[----:B------:R1:W4:Y:S01]  /*19d0*/  SYNCS.PHASECHK.TRANS64.TRYWAIT P0, [UR8+0x30], R2 ;  /* 0x00003002ff0075a7 */ /* 0x0003220008001108 */
[----:B------:R-:W-:Y:S05]  /*19e0*/  BRA.U !UP0, `(.L_x_26) ;  /* 0x0000000108a87547 */ /* 0x000fea000b800000 */
[----:B------:R-:W-:Y:S01]  /*19f0*/  UIADD3 UR21, UPT, UPT, UR7, UR24, URZ ;  /* 0x0000001807157290 */ /* 0x000fe2000fffe0ff */
[----:B------:R-:W-:-:S11]  /*1a00*/  UMOV UR25, UR6 ;  /* 0x0000000600197c82 */ /* 0x000fd60008000000 */
.L_x_31:
[----:B-1----:R-:W-:Y:S01]  /*1a10*/  ULEA UR17, UR25, UR4, 0x3 ;  /* 0x0000000419117291 */ /* 0x002fe2000f8e18ff */
[----:B----4-:R-:W-:Y:S01]  /*1a20*/  @!P5 MOV R3, 0x8000 ;  /* 0x000080000003d802 */ /* 0x010fe20000000f00 */
[----:B----4-:R-:W-:Y:S10]  /*1a30*/  @P0 BRA `(.L_x_27) ;  /* 0x00000000000c0947 */ /* 0x010ff40003800000 */
[----:B------:R-:W-:-:S04]  /*1a40*/  SHF.L.U32 R4, R15, 0x1f, RZ ;  /* 0x0000001f0f047819 */ /* 0x000fc800000006ff */
[----:B------:R-:W4:Y:S02]  /*1a50*/  SYNCS.PHASECHK.TRANS64.TRYWAIT P0, [UR17+0x30], R4 ;  /* 0x00003004ff0075a7 */ /* 0x000f240008001111 */
[----:B----4-:R-:W-:Y:S05]  /*1a60*/  @!P0 BRA `(.L_x_28) ;  /* 0x0000008400088947 */ /* 0x010fea0003800000 */
.L_x_27:
[----:B------:R4:W-:Y:S01]  /*1a70*/  @!P5 SYNCS.ARRIVE.TRANS64 RZ, [UR17], R3 ;  /* 0x00000003ffffd9a7 */ /* 0x0009e20008000011 */
[----:B------:R-:W-:Y:S04]  /*1a80*/  BSSY.RECONVERGENT B0, `(.L_x_29) ;  /* 0x0000003000007945 */ /* 0x000fe80003800200 */
[----:B------:R-:W-:Y:S05]  /*1a90*/  @P4 BRA `(.L_x_30) ;  /* 0x0000000000044947 */ /* 0x000fea0003800000 */
[----:B------:R-:W-:Y:S05]  /*1aa0*/  BPT.TRAP 0x1 ;  /* 0x000000040000795c */ /* 0x000fea0000300000 */
.L_x_30:
[----:B------:R-:W-:Y:S05]  /*1ab0*/  BSYNC.RECONVERGENT B0 ;  /* 0x0000000000007941 */ /* 0x000fea0003800200 */
.L_x_29:
        /* <DEDUP_REMOVED lines=20> */
[----:B------:R-:W-:Y:S01]  /*1c00*/  UIADD3 UR8, UPT, UPT, UR8, 0x20400, URZ ;  /* 0x0002040008087890 */ /* 0x000fe2000fffe0ff */
[----:B------:R-:W-:Y:S01]  /*1c10*/  UMOV UR9, UR17 ;  /* 0x0000001100097c82 */ /* 0x000fe20008000000 */
[----:B------:R-:W-:Y:S01]  /*1c20*/  UMOV UR10, UR18 ;  /* 0x00000012000a7c82 */ /* 0x000fe20008000000 */
[----:B------:R-:W-:Y:S01]  /*1c30*/  UIADD3 UR24, UPT, UPT, UR24, 0x1, URZ ;  /* 0x0000000118187890 */ /* 0x000fe2000fffe0ff */
[----:B------:R-:W-:-:S03]  /*1c40*/  UMOV UR25, UR6 ;  /* 0x0000000600197c82 */ /* 0x000fc60008000000 */
[----:B------:R1:W-:Y:S01]  /*1c50*/  UTMALDG.3D [UR16], [UR30], desc[UR26] ;  /* 0x00001a101e0075b4 */ /* 0x0003e20008011000 */
[----:B------:R-:W-:Y:S01]  /*1c60*/  UISETP.NE.AND UP0, UPT, UR24, UR21, UPT ;  /* 0x000000151800728c */ /* 0x000fe2000bf05270 */
[----:B------:R1:W-:Y:S08]  /*1c70*/  UTMALDG.3D [UR8], [UR28], desc[UR26] ;  /* 0x00001a081c0075b4 */ /* 0x0003f00008011000 */
[----:B------:R-:W-:Y:S05]  /*1c80*/  BRA.U UP0, `(.L_x_31) ;  /* 0xfffffffd00607547 */ /* 0x000fea000b83ffff */
.L_x_26:
[C---:B-1----:R-:W-:Y:S01]  /*1c90*/  LEA R2, R14.reuse, UR4, 0x3 ;  /* 0x000000040e027c11 */ /* 0x042fe2000f8e18ff */
[----:B------:R-:W-:Y:S01]  /*1ca0*/  NOP ;  /* 0x0000000000007918 */ /* 0x000fe20000000000 */
[----:B----4-:R-:W-:Y:S02]  /*1cb0*/  SHF.L.U32 R3, R13, 0x1f, RZ ;  /* 0x0000001f0d037819 */ /* 0x010fe400000006ff */
[----:B------:R-:W-:Y:S02]  /*1cc0*/  LEA R4, R14, UR4, 0x4 ;  /* 0x000000040e047c11 */ /* 0x000fe4000f8e20ff */
[----:B------:R-:W1:Y:S02]  /*1cd0*/  SYNCS.PHASECHK.TRANS64.TRYWAIT P0, [R2+URZ+0xb0], R3 ;  /* 0x0000b003020075a7 */ /* 0x000e6400080011ff */
[----:B-1----:R-:W-:Y:S05]  /*1ce0*/  @!P0 BRA `(.L_x_32) ;  /* 0x0000008000808947 */ /* 0x002fea0003800000 */
.L_x_216:
[----:B------:R-:W4:Y:S01]  /*1cf0*/  LDS.128 R4, [R4+0x140] ;  /* 0x0001400004047984 */ /* 0x000f220000000c00 */
[----:B---3--:R-:W-:Y:S01]  /*1d00*/  ISETP.GE.AND P0, PT, R65, 0x1, PT ;  /* 0x000000014100780c */ /* 0x008fe20003f06270 */
[----:B-1----:R-:W-:Y:S01]  /*1d10*/  VIADD R2, R2, 0xc0 ;  /* 0x000000c002027836 */ /* 0x002fe20000000000 */
[----:B------:R-:W-:Y:S01]  /*1d20*/  @!PT LDS RZ, [RZ] ;  /* 0x00000000fffff984 */ /* 0x000fe20000000800 */
[----:B------:R-:W-:Y:S01]  /*1d30*/  @!PT LDS RZ, [RZ] ;  /* 0x00000000fffff984 */ /* 0x000fe20000000800 */
[----:B------:R-:W-:Y:S01]  /*1d40*/  @!PT LDS RZ, [RZ] ;  /* 0x00000000fffff984 */ /* 0x000fe20000000800 */
[----:B------:R-:W-:Y:S01]  /*1d50*/  @!PT LDS RZ, [RZ] ;  /* 0x00000000fffff984 */ /* 0x000fe20000000800 */
[----:B------:R1:W-:Y:S06]  /*1d60*/  MEMBAR.ALL.CTA ;  /* 0x0000000000007992 */ /* 0x0003ec0000008000 */
[----:B-1----:R-:W1:Y:S01]  /*1d70*/  FENCE.VIEW.ASYNC.S ;  /* 0x00000000000073c6 */ /* 0x002e620000000000 */
[----:B------:R-:W-:-:S04]  /*1d80*/  PRMT R2, RZ, 0x654, R2 ;  /* 0x00000654ff027816 */ /* 0x000fc80000000002 */
[----:B-1----:R1:W-:Y:S01]  /*1d90*/  SYNCS.ARRIVE.TRANS64.RED.A1T0 RZ, [R2+URZ], RZ ;  /* 0x000000ff02ff79a7 */ /* 0x0023e200081004ff */
[----:B----4-:R-:W-:-:S13]  /*1da0*/  LOP3.LUT P2, RZ, R6, 0x1, RZ, 0xc0, !PT ;  /* 0x0000000106ff7812 */ /* 0x010fda000784c0ff */
[----:B------:R-:W-:Y:S01]  /*1db0*/  @P2 SHF.R.U32.HI R3, RZ, 0x10, R5 ;  /* 0x00000010ff032819 */ /* 0x000fe20000011605 */
[----:B------:R-:W-:Y:S01]  /*1dc0*/  VOTEU.ANY UP0, P2 ;  /* 0x0000000000ff7886 */ /* 0x000fe20001000100 */
[----:B------:R-:W-:Y:S02]  /*1dd0*/  @P2 MOV R10, R4 ;  /* 0x00000004000a2202 */ /* 0x000fe40000000f00 */
[----:B------:R-:W-:Y:S02]  /*1de0*/  @P2 R2UR.BROADCAST UR8, R3 ;  /* 0x00000000030822ca */ /* 0x000fe400008e0000 */
[----:B------:R-:W-:-:S11]  /*1df0*/  @P2 LOP3.LUT R9, R5, 0xffff, RZ, 0xc0, !PT ;  /* 0x0000ffff05092812 */ /* 0x000fd600078ec0ff */
[----:B------:R-:W-:Y:S01]  /*1e00*/  @UP0 UMOV UR36, UR8 ;  /* 0x0000000800240c82 */ /* 0x000fe20008000000 */
[----:B-1----:R-:W-:Y:S05]  /*1e10*/  @!P0 BRA `(.L_x_33) ;  /* 0x0000000000b88947 */ /* 0x002fea0003800000 */
[----:B------:R-:W2:Y:S01]  /*1e20*/  LDC.64 R4, c[0x0][0xb18] ;  /* 0x0002c600ff047b82 */ /* 0x000ea20000000a00 */
[----:B------:R-:W-:-:S07]  /*1e30*/  ISETP.NE.AND P3, PT, R65, 0x1, PT ;  /* 0x000000014100780c */ /* 0x000fce0003f65270 */
[----:B------:R-:W1:Y:S08]  /*1e40*/  LDC.64 R6, c[0x0][0xb10] ;  /* 0x0002c400ff067b82 */ /* 0x000e700000000a00 */
[----:B------:R-:W3:Y:S08]  /*1e50*/  LDC R16, c[0x0][0xb20] ;  /* 0x0002c800ff107b82 */ /* 0x000ef00000000800 */
[----:B------:R-:W4:Y:S01]  /*1e60*/  LDC R17, c[0x0][0xb0c] ;  /* 0x0002c300ff117b82 */ /* 0x000f220000000800 */
[----:B--2---:R-:W-:Y:S01]  /*1e70*/  IMAD.HI.U32 R19, R0, R5, RZ ;  /* 0x0000000500137227 */ /* 0x004fe200078e00ff */
[----:B------:R-:W-:-:S03]  /*1e80*/  ISETP.NE.AND P0, PT, R4, 0x1, PT ;  /* 0x000000010400780c */ /* 0x000fc60003f05270 */
[----:B------:R-:W-:-:S03]  /*1e90*/  IMAD.HI.U32 R5, R9, R5, RZ ;  /* 0x0000000509057227 */ /* 0x000fc600078e00ff */
[----:B------:R-:W2:Y:S01]  /*1ea0*/  LDC.64 R2, c[0x0][0xb28] ;  /* 0x0002ca00ff027b82 */ /* 0x000ea20000000a00 */
[----:B-1----:R-:W-:-:S04]  /*1eb0*/  IMAD.HI.U32 R20, R8, R6, RZ ;  /* 0x0000000608147227 */ /* 0x002fc800078e00ff */
[----:B------:R-:W-:Y:S01]  /*1ec0*/  IMAD.HI.U32 R21, R10, R6, RZ ;  /* 0x000000060a157227 */ /* 0x000fe200078e00ff */
[----:B------:R-:W-:Y:S02]  /*1ed0*/  SHF.R.U32.HI R20, RZ, R7, R20 ;  /* 0x00000007ff147219 */ /* 0x000fe40000011614 */
[-C--:B---3--:R-:W-:Y:S02]  /*1ee0*/  SHF.R.U32.HI R19, RZ, R16.reuse, R19 ;  /* 0x00000010ff137219 */ /* 0x088fe40000011613 */
[----:B------:R-:W-:Y:S02]  /*1ef0*/  SHF.R.U32.HI R5, RZ, R16, R5 ;  /* 0x00000010ff057219 */ /* 0x000fe40000011605 */
[----:B------:R-:W-:Y:S02]  /*1f00*/  SEL R19, R0, R19, !P0 ;  /* 0x0000001300137207 */ /* 0x000fe40004000000 */
[----:B------:R-:W-:Y:S02]  /*1f10*/  SHF.R.U32.HI R21, RZ, R7, R21 ;  /* 0x00000007ff157219 */ /* 0x000fe40000011615 */
[----:B----4-:R-:W-:-:S02]  /*1f20*/  ISETP.NE.AND P1, PT, R17, 0x1, PT ;  /* 0x000000011100780c */ /* 0x010fc40003f25270 */
[----:B------:R-:W-:Y:S02]  /*1f30*/  SEL R5, R9, R5, !P0 ;  /* 0x0000000509057207 */ /* 0x000fe40004000000 */
[----:B------:R-:W-:Y:S02]  /*1f40*/  SEL R20, R8, R20, !P1 ;  /* 0x0000001408147207 */ /* 0x000fe40004800000 */
[----:B------:R-:W-:Y:S01]  /*1f50*/  SEL R21, R10, R21, !P1 ;  /* 0x000000150a157207 */ /* 0x000fe20004800000 */
[----:B--2---:R-:W-:-:S04]  /*1f60*/  IMAD.HI.U32 R18, R19, R2, RZ ;  /* 0x0000000213127227 */ /* 0x004fc800078e00ff */
        /* <DEDUP_REMOVED lines=10> */
[----:B------:R-:W-:-:S04]  /*2010*/  @!P0 IMAD.HI.U32 R7, R21, R2, RZ ;  /* 0x0000000215078227 */ /* 0x000fc800078e00ff */
[----:B------:R-:W-:Y:S01]  /*2020*/  IMAD.MOV R2, RZ, RZ, -R6 ;  /* 0x000000ffff027224 */ /* 0x000fe200078e0a06 */
[----:B------:R-:W-:Y:S02]  /*2030*/  @!P0 SHF.R.U32.HI R3, RZ, R3, R7 ;  /* 0x00000003ff038219 */ /* 0x000fe40000011607 */
[----:B------:R-:W-:Y:S01]  /*2040*/  IADD3 R7, PT, PT, -R5, RZ, RZ ;  /* 0x000000ff05077210 */ /* 0x000fe20007ffe1ff */
[----:B------:R-:W-:Y:S01]  /*2050*/  IMAD R2, R65, R2, R5 ;  /* 0x0000000241027224 */ /* 0x000fe200078e0205 */
        /* <DEDUP_REMOVED lines=10> */
.L_x_33:
[----:B------:R-:W1:Y:S02]  /*2100*/  LDCU UR8, c[0x0][0xb30] ;  /* 0x00016600ff0877ac */ /* 0x000e640008000800 */
[----:B-1----:R-:W-:-:S09]  /*2110*/  UISETP.NE.AND UP0, UPT, UR8, 0x1, UPT ;  /* 0x000000010800788c */ /* 0x002fd2000bf05270 */
[----:B------:R-:W-:Y:S05]  /*2120*/  BRA.U UP0, `(.L_x_34) ;  /* 0x0000000100407547 */ /* 0x000fea000b800000 */
[----:B------:R-:W1:Y:S08]  /*2130*/  LDC.64 R4, c[0x0][0xb10] ;  /* 0x0002c400ff047b82 */ /* 0x000e700000000a00 */
[----:B------:R-:W3:Y:S08]  /*2140*/  LDC.64 R2, c[0x0][0xb18] ;  /* 0x0002c600ff027b82 */ /* 0x000ef00000000a00 */
[----:B------:R-:W4:Y:S08]  /*2150*/  LDC R6, c[0x0][0xb20] ;  /* 0x0002c800ff067b82 */ /* 0x000f300000000800 */
[----:B------:R-:W2:Y:S01]  /*2160*/  LDC R7, c[0x0][0xb0c] ;  /* 0x0002c300ff077b82 */ /* 0x000ea20000000800 */
[----:B-1----:R-:W-:-:S05]  /*2170*/  IMAD.HI.U32 R4, R10, R4, RZ ;  /* 0x000000040a047227 */ /* 0x002fca00078e00ff */
[----:B------:R-:W-:Y:S01]  /*2180*/  SHF.R.U32.HI R4, RZ, R5, R4 ;  /* 0x00000005ff047219 */ /* 0x000fe20000011604 */
[----:B---3--:R-:W-:Y:S01]  /*2190*/  IMAD.HI.U32 R3, R9, R3, RZ ;  /* 0x0000000309037227 */ /* 0x008fe200078e00ff */
[----:B------:R-:W-:-:S04]  /*21a0*/  ISETP.NE.AND P0, PT, R2, 0x1, PT ;  /* 0x000000010200780c */ /* 0x000fc80003f05270 */
[----:B----4-:R-:W-:-:S04]  /*21b0*/  SHF.R.U32.HI R3, RZ, R6, R3 ;  /* 0x00000006ff037219 */ /* 0x010fc80000011603 */
[----:B------:R-:W-:Y:S02]  /*21c0*/  SEL R3, R9, R3, !P0 ;  /* 0x0000000309037207 */ /* 0x000fe40004000000 */
[----:B--2---:R-:W-:-:S04]  /*21d0*/  ISETP.NE.AND P1, PT, R7, 0x1, PT ;  /* 0x000000010700780c */ /* 0x004fc80003f25270 */
[----:B------:R-:W-:-:S05]  /*21e0*/  SEL R4, R10, R4, !P1 ;  /* 0x000000040a047207 */ /* 0x000fca0004800000 */
[----:B------:R-:W-:Y:S02]  /*21f0*/  IMAD.IADD R5, R3, 0x1, -R4 ;  /* 0x0000000103057824 */ /* 0x000fe400078e0a04 */
[----:B------:R-:W-:Y:S02]  /*2200*/  IMAD.IADD R3, R4, 0x1, -R3 ;  /* 0x0000000104037824 */ /* 0x000fe400078e0a03 */
[----:B------:R-:W-:Y:S02]  /*2210*/  IMAD R10, R5, R7, R10 ;  /* 0x00000007050a7224 */ /* 0x000fe400078e020a */
[----:B------:R-:W-:-:S07]  /*2220*/  IMAD R9, R3, R2, R9 ;  /* 0x0000000203097224 */ /* 0x000fce00078e0209 */
.L_x_34:
[----:B------:R-:W-:Y:S01]  /*2230*/  VIADD R14, R14, 0x1 ;  /* 0x000000010e0e7836 */ /* 0x000fe20000000000 */
[----:B------:R-:W-:Y:S01]  /*2240*/  UPLOP3.LUT UP3, UPT, UPT, UPT, UPT, 0x80, 0x8 ;  /* 0x000000000008789c */ /* 0x000fe20003f6f070 */
[----:B------:R-:W-:Y:S02]  /*2250*/  IMAD.IADD R22, R10, 0x1, R132 ;  /* 0x000000010a167824 */ /* 0x000fe400078e0284 */
[----:B------:R-:W-:Y:S01]  /*2260*/  IMAD.IADD R23, R9, 0x1, R115 ;  /* 0x0000000109177824 */ /* 0x000fe200078e0273 */
[----:B------:R-:W-:-:S04]  /*2270*/  ISETP.NE.AND P0, PT, R14, 0x2, PT ;  /* 0x000000020e00780c */ /* 0x000fc80003f05270 */
[----:B------:R-:W-:Y:S02]  /*2280*/  SEL R2, RZ, 0x1, P0 ;  /* 0x00000001ff027807 */ /* 0x000fe40000000000 */
[----:B------:R-:W-:Y:S02]  /*2290*/  SEL R14, R14, RZ, P0 ;  /* 0x000000ff0e0e7207 */ /* 0x000fe40000000000 */
[----:B------:R-:W-:Y:S01]  /*22a0*/  LOP3.LUT R13, R13, R2, RZ, 0x3c, !PT ;  /* 0x000000020d0d7212 */ /* 0x000fe200078e3cff */
[----:B------:R-:W-:Y:S06]  /*22b0*/  @P2 BRA `(.L_x_35) ;  /* 0xfffffff0009c2947 */ /* 0x000fec000383ffff */
[----:B------:R-:W-:Y:S01]  /*22c0*/  UIADD3 UR4, UPT, UPT, UR4, 0x30, URZ ;  /* 0x0000003004047890 */ /* 0x000fe2000fffe0ff */
[----:B------:R-:W-:-:S03]  /*22d0*/  SHF.L.U32 R2, R15, 0x1f, RZ ;  /* 0x0000001f0f027819 */ /* 0x000fc600000006ff */
[----:B------:R-:W-:-:S09]  /*22e0*/  ULEA UR5, UR6, UR4, 0x3 ;  /* 0x0000000406057291 */ /* 0x000fd2000f8e18ff */
[----:B------:R-:W1:Y:S02]  /*22f0*/  SYNCS.PHASECHK.TRANS64.TRYWAIT P0, [UR5], R2 ;  /* 0x00000002ff0075a7 */ /* 0x000e640008001105 */
[----:B-1----:R-:W-:Y:S05]  /*2300*/  @!P0 BRA `(.L_x_36) ;  /* 0x0000007c000c8947 */ /* 0x002fea0003800000 */
.L_x_218:
[----:B------:R-:W-:-:S04]  /*2310*/  UIADD3 UR6, UPT, UPT, UR6, 0x1, URZ ;  /* 0x0000000106067890 */ /* 0x000fc8000fffe0ff */
[----:B------:R-:W-:-:S04]  /*2320*/  UISETP.NE.AND UP0, UPT, UR6, 0x6, UPT ;  /* 0x000000060600788c */ /* 0x000fc8000bf05270 */
[----:B------:R-:W-:Y:S02]  /*2330*/  USEL UR7, URZ, 0x1, UP0 ;  /* 0x00000001ff077887 */ /* 0x000fe40008000000 */
[----:B------:R-:W-:-:S04]  /*2340*/  USEL UR6, UR6, URZ, UP0 ;  /* 0x000000ff06067287 */ /* 0x000fc80008000000 */
[----:B------:R-:W-:Y:S01]  /*2350*/  ULEA UR5, UR6, UR4, 0x3 ;  /* 0x0000000406057291 */ /* 0x000fe2000f8e18ff */
[----:B-1----:R-:W-:-:S04]  /*2360*/  LOP3.LUT R2, R15, UR7, RZ, 0x3c, !PT ;  /* 0x000000070f027c12 */ /* 0x002fc8000f8e3cff */
[----:B------:R-:W-:-:S04]  /*2370*/  SHF.L.U32 R3, R2, 0x1f, RZ ;  /* 0x0000001f02037819 */ /* 0x000fc800000006ff */
[----:B------:R-:W1:Y:S02]  /*2380*/  SYNCS.PHASECHK.TRANS64.TRYWAIT P0, [UR5], R3 ;  /* 0x00000003ff0075a7 */ /* 0x000e640008001105 */
[----:B-1----:R-:W-:Y:S05]  /*2390*/  @!P0 BRA `(.L_x_37) ;  /* 0x0000007c00008947 */ /* 0x002fea0003800000 */
.L_x_220:
[----:B------:R-:W-:-:S04]  /*23a0*/  UIADD3 UR6, UPT, UPT, UR6, 0x1, URZ ;  /* 0x0000000106067890 */ /* 0x000fc8000fffe0ff */
[----:B------:R-:W-:-:S04]  /*23b0*/  UISETP.NE.AND UP0, UPT, UR6, 0x6, UPT ;  /* 0x000000060600788c */ /* 0x000fc8000bf05270 */
[----:B------:R-:W-:Y:S02]  /*23c0*/  USEL UR7, URZ, 0x1, UP0 ;  /* 0x00000001ff077887 */ /* 0x000fe40008000000 */
[----:B------:R-:W-:-:S04]  /*23d0*/  USEL UR6, UR6, URZ, UP0 ;  /* 0x000000ff06067287 */ /* 0x000fc80008000000 */
[----:B------:R-:W-:Y:S01]  /*23e0*/  ULEA UR5, UR6, UR4, 0x3 ;  /* 0x0000000406057291 */ /* 0x000fe2000f8e18ff */
[----:B------:R-:W-:-:S04]  /*23f0*/  LOP3.LUT R2, R2, UR7, RZ, 0x3c, !PT ;  /* 0x0000000702027c12 */ /* 0x000fc8000f8e3cff */
[----:B-1----:R-:W-:-:S04]  /*2400*/  SHF.L.U32 R3, R2, 0x1f, RZ ;  /* 0x0000001f02037819 */ /* 0x002fc800000006ff */
[----:B------:R-:W1:Y:S02]  /*2410*/  SYNCS.PHASECHK.TRANS64.TRYWAIT P0, [UR5], R3 ;  /* 0x00000003ff0075a7 */ /* 0x000e640008001105 */
[----:B-1----:R-:W-:Y:S05]  /*2420*/  @!P0 BRA `(.L_x_38) ;  /* 0x0000007800f48947 */ /* 0x002fea0003800000 */
.L_x_222:
        /* <DEDUP_REMOVED lines=9> */
.L_x_224:
        /* <DEDUP_REMOVED lines=9> */
.L_x_226:
[----:B------:R-:W-:-:S04]  /*2550*/  UIADD3 UR6, UPT, UPT, UR6, 0x1, URZ ;  /* 0x0000000106067890 */ /* 0x000fc8000fffe0ff */
[----:B------:R-:W-:-:S04]  /*2560*/  UISETP.NE.AND UP0, UPT, UR6, 0x6, UPT ;  /* 0x000000060600788c */ /* 0x000fc8000bf05270 */
[----:B------:R-:W-:Y:S02]  /*2570*/  USEL UR5, URZ, 0x1, UP0 ;  /* 0x00000001ff057887 */ /* 0x000fe40008000000 */
[----:B------:R-:W-:-:S04]  /*2580*/  USEL UR6, UR6, URZ, UP0 ;  /* 0x000000ff06067287 */ /* 0x000fc80008000000 */
[----:B------:R-:W-:Y:S01]  /*2590*/  ULEA UR6, UR6, UR4, 0x3 ;  /* 0x0000000406067291 */ /* 0x000fe2000f8e18ff */
[----:B------:R-:W-:-:S04]  /*25a0*/  LOP3.LUT R2, R2, UR5, RZ, 0x3c, !PT ;  /* 0x0000000502027c12 */ /* 0x000fc8000f8e3cff */
[----:B------:R-:W-:Y:S01]  /*25b0*/  SHF.L.U32 R2, R2, 0x1f, RZ ;  /* 0x0000001f02027819 */ /* 0x000fe200000006ff */
[----:B-12---:R-:W-:-:S07]  /*25c0*/  IMAD.U32 R0, RZ, RZ, UR6 ;  /* 0x00000006ff007e24 */ /* 0x006fce000f8e00ff */
.L_x_41:
[----:B-1----:R1:W2:Y:S02]  /*25d0*/  SYNCS.PHASECHK.TRANS64.TRYWAIT P0, [R0+URZ], R2 ;  /* 0x00000002000075a7 */ /* 0x0022a400080011ff */
[----:B--2---:R-:W-:Y:S05]  /*25e0*/  @!P0 NANOSLEEP.SYNCS 0x989680 ;  /* 0x009896800000895d */ /* 0x004fea0003900000 */
[----:B------:R-:W2:Y:S02]  /*25f0*/  @!P0 SYNCS.PHASECHK.TRANS64 P0, [R0+URZ], R2 ;  /* 0x00000002000085a7 */ /* 0x000ea400080010ff */
[----:B--2---:R-:W-:Y:S05]  /*2600*/  @P0 EXIT ;  /* 0x000000000000094d */ /* 0x004fea0003800000 */
[----:B------:R-:W-:Y:S05]  /*2610*/  BRA `(.L_x_41) ;  /* 0xfffffffc00ec7947 */ /* 0x000fea000383ffff */
.L_x_17:
[----:B------:R-:W-:-:S04]  /*2620*/  UISETP.NE.AND UP0, UPT, UR37, URZ, UPT ;  /* 0x000000ff2500728c */ /* 0x000fc8000bf05270 */
[----:B------:R-:W-:-:S09]  /*2630*/  UISETP.NE.OR UP0, UPT, UR8, 0x1, UP0 ;  /* 0x000000010800788c */ /* 0x000fd20008705670 */
[----:B------:R-:W-:Y:S05]  /*2640*/  BRA.U UP0, `(.L_x_42) ;  /* 0x0000000500487547 */ /* 0x000fea000b800000 */
[----:B------:R-:W-:Y:S01]  /*2650*/  ISETP.NE.AND P2, PT, R2, RZ, PT ;  /* 0x000000ff0200720c */ /* 0x000fe20003f45270 */
[----:B------:R-:W-:Y:S01]  /*2660*/  IMAD.MOV.U32 R12, RZ, RZ, 0x1 ;  /* 0x00000001ff0c7424 */ /* 0x000fe200078e00ff */
[----:B------:R-:W-:Y:S02]  /*2670*/  CS2R R10, SRZ ;  /* 0x00000000000a7805 */ /* 0x000fe4000001ff00 */
[----:B------:R-:W-:Y:S01]  /*2680*/  CS2R R8, SRZ ;  /* 0x0000000000087805 */ /* 0x000fe2000001ff00 */
[----:B------:R-:W-:Y:S01]  /*2690*/  UMOV UR4, 0x400 ;  /* 0x0000040000047882 */ /* 0x000fe20000000000 */
[----:B------:R-:W-:Y:S01]  /*26a0*/  UMOV UR6, URZ ;  /* 0x000000ff00067c82 */ /* 0x000fe20008000000 */
[----:B------:R-:W-:-:S12]  /*26b0*/  ULEA UR37, UR37, UR4, 0x18 ;  /* 0x0000000425257291 */ /* 0x000fd8000f8ec0ff */
.L_x_46:
[----:B------:R-:W-:Y:S02]  /*26c0*/  LEA R0, R8, UR37, 0x3 ;  /* 0x0000002508007c11 */ /* 0x000fe4000f8e18ff */
[----:B------:R-:W-:-:S03]  /*26d0*/  SHF.L.U32 R4, R9, 0x1f, RZ ;  /* 0x0000001f09047819 */ /* 0x000fc600000006ff */
[----:B------:R-:W-:Y:S01]  /*26e0*/  VIADD R5, R0, 0x120 ;  /* 0x0000012000057836 */ /* 0x000fe20000000000 */
[----:B------:R-:W1:Y:S02]  /*26f0*/  SYNCS.PHASECHK.TRANS64.TRYWAIT P0, [R0+URZ+0x110], R4 ;  /* 0x00011004000075a7 */ /* 0x000e6400080011ff */
[----:B-1----:R-:W-:Y:S05]  /*2700*/  @!P0 BRA `(.L_x_43) ;  /* 0x0000007800848947 */ /* 0x002fea0003800000 */
.L_x_227:
[----:B------:R-:W-:Y:S01]  /*2710*/  ULEA UR5, UR6, UR37, 0x3 ;  /* 0x0000002506057291 */ /* 0x000fe2000f8e18ff */
[----:B-1----:R-:W-:Y:S01]  /*2720*/  PRMT R0, RZ, 0x654, R5 ;  /* 0x00000654ff007816 */ /* 0x002fe20000000005 */
[----:B------:R-:W-:Y:S01]  /*2730*/  @!P2 IMAD.MOV.U32 R4, RZ, RZ, 0x10 ;  /* 0x00000010ff04a424 */ /* 0x000fe200078e00ff */
[----:B------:R-:W-:Y:S01]  /*2740*/  SHF.L.U32 R5, R12, 0x1f, RZ ;  /* 0x0000001f0c057819 */ /* 0x000fe200000006ff */
[----:B------:R-:W-:Y:S01]  /*2750*/  UIADD3 UR4, UPT, UPT, UR5, 0xb0, URZ ;  /* 0x000000b005047890 */ /* 0x000fe2000fffe0ff */
[----:B------:R1:W-:Y:S05]  /*2760*/  SYNCS.ARRIVE.TRANS64.RED.A1T0 RZ, [R0+URZ], RZ ;  /* 0x000000ff00ff79a7 */ /* 0x0003ea00081004ff */
[----:B------:R-:W-:Y:S01]  /*2770*/  IMAD.U32 R6, RZ, RZ, UR4 ;  /* 0x00000004ff067e24 */ /* 0x000fe2000f8e00ff */
[----:B------:R-:W2:Y:S04]  /*2780*/  SYNCS.PHASECHK.TRANS64.TRYWAIT P0, [UR5+0xc0], R5 ;  /* 0x0000c005ff0075a7 */ /* 0x000ea80008001105 */
[----:B------:R-:W-:Y:S01]  /*2790*/  PRMT R6, R2, 0x654, R6 ;  /* 0x0000065402067816 */ /* 0x000fe20000000006 */
[----:B-12---:R-:W-:Y:S06]  /*27a0*/  @!P0 BRA `(.L_x_44) ;  /* 0x0000007800708947 */ /* 0x006fec0003800000 */
.L_x_229:
[----:B------:R-:W-:Y:S01]  /*27b0*/  ULEA UR4, UR6, UR37, 0x4 ;  /* 0x0000002506047291 */ /* 0x000fe2000f8e20ff */
[----:B------:R-:W-:Y:S01]  /*27c0*/  SEL R3, R6, R3, !P2 ;  /* 0x0000000306037207 */ /* 0x000fe20005000000 */
[----:B------:R-:W-:Y:S01]  /*27d0*/  UIADD3 UR5, UPT, UPT, UR5, 0xb0, URZ ;  /* 0x000000b005057890 */ /* 0x000fe2000fffe0ff */
[----:B-1----:R-:W-:Y:S01]  /*27e0*/  LEA R0, R11, UR37, 0x3 ;  /* 0x000000250b007c11 */ /* 0x002fe2000f8e18ff */
[----:B------:R-:W-:Y:S01]  /*27f0*/  UIADD3 UR4, UPT, UPT, UR4, 0x140, URZ ;  /* 0x0000014004047890 */ /* 0x000fe2000fffe0ff */
[----:B------:R1:W-:Y:S01]  /*2800*/  @!P2 SYNCS.ARRIVE.TRANS64.RED RZ, [R3+URZ], R4 ;  /* 0x0000000403ffa9a7 */ /* 0x0003e200080004ff */
[----:B------:R-:W-:Y:S01]  /*2810*/  UIADD3 UR6, UPT, UPT, UR6, 0x1, URZ ;  /* 0x0000000106067890 */ /* 0x000fe2000fffe0ff */
[----:B------:R-:W-:-:S03]  /*2820*/  VIADD R8, R8, 0x1 ;  /* 0x0000000108087836 */ /* 0x000fc60000000000 */
[----:B------:R-:W-:Y:S02]  /*2830*/  UISETP.NE.AND UP0, UPT, UR6, 0x2, UPT ;  /* 0x000000020600788c */ /* 0x000fe4000bf05270 */
[----:B------:R-:W-:Y:S01]  /*2840*/  ISETP.NE.AND P0, PT, R8, 0x2, PT ;  /* 0x000000020800780c */ /* 0x000fe20003f05270 */
[----:B------:R-:W-:Y:S06]  /*2850*/  UGETNEXTWORKID.BROADCAST [UR4], [UR5] ;  /* 0x00000000040073ca */ /* 0x000fec0008000100 */
[----:B------:R-:W-:Y:S02]  /*2860*/  USEL UR4, URZ, 0x1, UP0 ;  /* 0x00000001ff047887 */ /* 0x000fe40008000000 */
[----:B------:R-:W-:-:S04]  /*2870*/  USEL UR6, UR6, URZ, UP0 ;  /* 0x000000ff06067287 */ /* 0x000fc80008000000 */
[----:B------:R-:W-:Y:S02]  /*2880*/  LOP3.LUT R12, R12, UR4, RZ, 0x3c, !PT ;  /* 0x000000040c0c7c12 */ /* 0x000fe4000f8e3cff */
[----:B-1----:R-:W-:-:S04]  /*2890*/  SHF.L.U32 R4, R10, 0x1f, RZ ;  /* 0x0000001f0a047819 */ /* 0x002fc800000006ff */
[----:B------:R-:W1:Y:S02]  /*28a0*/  SYNCS.PHASECHK.TRANS64.TRYWAIT P1, [R0+URZ+0xb0], R4 ;  /* 0x0000b004000075a7 */ /* 0x000e6400080211ff */
[----:B-1----:R-:W-:Y:S05]  /*28b0*/  @!P1 BRA `(.L_x_45) ;  /* 0x0000007800449947 */ /* 0x002fea0003800000 */
.L_x_230:
[C---:B-1----:R-:W-:Y:S01]  /*28c0*/  LEA R4, R11.reuse, UR37, 0x4 ;  /* 0x000000250b047c11 */ /* 0x042fe2000f8e20ff */
[----:B------:R-:W-:Y:S01]  /*28d0*/  VIADD R0, R0, 0xc0 ;  /* 0x000000c000007836 */ /* 0x000fe20000000000 */
[----:B------:R-:W-:Y:S01]  /*28e0*/  SEL R8, R8, RZ, P0 ;  /* 0x000000ff08087207 */ /* 0x000fe20000000000 */
[----:B------:R-:W-:-:S03]  /*28f0*/  VIADD R11, R11, 0x1 ;  /* 0x000000010b0b7836 */ /* 0x000fc60000000000 */
[----:B------:R-:W1:Y:S01]  /*2900*/  LDS.128 R4, [R4+0x140] ;  /* 0x0001400004047984 */ /* 0x000e620000000c00 */
[----:B------:R-:W-:Y:S02]  /*2910*/  PRMT R0, RZ, 0x654, R0 ;  /* 0x00000654ff007816 */ /* 0x000fe40000000000 */
[C---:B------:R-:W-:Y:S01]  /*2920*/  ISETP.NE.AND P1, PT, R11.reuse, 0x2, PT ;  /* 0x000000020b00780c */ /* 0x040fe20003f25270 */
[----:B------:R-:W-:Y:S01]  /*2930*/  @!PT LDS RZ, [RZ] ;  /* 0x00000000fffff984 */ /* 0x000fe20000000800 */
[----:B------:R-:W-:Y:S01]  /*2940*/  @!PT LDS RZ, [RZ] ;  /* 0x00000000fffff984 */ /* 0x000fe20000000800 */
[----:B------:R-:W-:Y:S01]  /*2950*/  @!PT LDS RZ, [RZ] ;  /* 0x00000000fffff984 */ /* 0x000fe20000000800 */
[----:B------:R-:W-:Y:S01]  /*2960*/  @!PT LDS RZ, [RZ] ;  /* 0x00000000fffff984 */ /* 0x000fe20000000800 */
[----:B------:R2:W-:Y:S06]  /*2970*/  MEMBAR.ALL.CTA ;  /* 0x0000000000007992 */ /* 0x0005ec0000008000 */
[----:B--2---:R-:W2:Y:S01]  /*2980*/  FENCE.VIEW.ASYNC.S ;  /* 0x00000000000073c6 */ /* 0x004ea20000000000 */
[----:B------:R-:W-:Y:S01]  /*2990*/  SEL R11, R11, RZ, P1 ;  /* 0x000000ff0b0b7207 */ /* 0x000fe20000800000 */
[----:B--2---:R2:W-:Y:S01]  /*29a0*/  SYNCS.ARRIVE.TRANS64.RED.A1T0 RZ, [R0+URZ], RZ ;  /* 0x000000ff00ff79a7 */ /* 0x0045e200081004ff */
[----:B-1----:R-:W-:-:S02]  /*29b0*/  LOP3.LUT P3, RZ, R6, 0x1, RZ, 0xc0, !PT ;  /* 0x0000000106ff7812 */ /* 0x002fc4000786c0ff */
[----:B------:R-:W-:-:S04]  /*29c0*/  SEL R4, RZ, 0x1, P1 ;  /* 0x00000001ff047807 */ /* 0x000fc80000800000 */
[----:B------:R-:W-:Y:S02]  /*29d0*/  LOP3.LUT R10, R10, R4, RZ, 0x3c, !PT ;  /* 0x000000040a0a7212 */ /* 0x000fe400078e3cff */
[----:B--2---:R-:W-:-:S04]  /*29e0*/  SEL R0, RZ, 0x1, P0 ;  /* 0x00000001ff007807 */ /* 0x004fc80000000000 */
[----:B------:R-:W-:Y:S01]  /*29f0*/  LOP3.LUT R9, R9, R0, RZ, 0x3c, !PT ;  /* 0x0000000009097212 */ /* 0x000fe200078e3cff */
[----:B------:R-:W-:Y:S06]  /*2a00*/  @P3 BRA `(.L_x_46) ;  /* 0xfffffffc002c3947 */ /* 0x000fec000383ffff */
[----:B------:R-:W-:Y:S01]  /*2a10*/  ULEA UR5, UR6, UR37, 0x3 ;  /* 0x0000002506057291 */ /* 0x000fe2000f8e18ff */
[----:B------:R-:W-:-:S08]  /*2a20*/  SHF.L.U32 R2, R12, 0x1f, RZ ;  /* 0x0000001f0c027819 */ /* 0x000fd000000006ff */
[----:B------:R-:W1:Y:S02]  /*2a30*/  SYNCS.PHASECHK.TRANS64 P0, [UR5+0xc0], R2 ;  /* 0x0000c002ff0075a7 */ /* 0x000e640008001005 */
[----:B-1----:R-:W-:Y:S05]  /*2a40*/  @P0 BRA `(.L_x_47) ;  /* 0x0000000000080947 */ /* 0x002fea0003800000 */
[----:B------:R-:W1:Y:S02]  /*2a50*/  SYNCS.PHASECHK.TRANS64.TRYWAIT P0, [UR5+0xc0], R2 ;  /* 0x0000c002ff0075a7 */ /* 0x000e640008001105 */
[----:B-1----:R-:W-:Y:S05]  /*2a60*/  @!P0 BRA `(.L_x_48) ;  /* 0x0000007400ec8947 */ /* 0x002fea0003800000 */
.L_x_47:
[----:B------:R-:W-:-:S04]  /*2a70*/  UIADD3 UR4, UPT, UPT, UR6, 0x1, URZ ;  /* 0x0000000106047890 */ /* 0x000fc8000fffe0ff */
[----:B------:R-:W-:-:S04]  /*2a80*/  UISETP.NE.AND UP0, UPT, UR4, 0x2, UPT ;  /* 0x000000020400788c */ /* 0x000fc8000bf05270 */
[----:B------:R-:W-:Y:S02]  /*2a90*/  USEL UR7, URZ, 0x1, UP0 ;  /* 0x00000001ff077887 */ /* 0x000fe40008000000 */
[----:B------:R-:W-:-:S04]  /*2aa0*/  USEL UR4, UR4, URZ, UP0 ;  /* 0x000000ff04047287 */ /* 0x000fc80008000000 */
[----:B------:R-:W-:Y:S01]  /*2ab0*/  ULEA UR4, UR4, UR37, 0x3 ;  /* 0x0000002504047291 */ /* 0x000fe2000f8e18ff */
[----:B-1----:R-:W-:-:S04]  /*2ac0*/  LOP3.LUT R2, R12, UR7, RZ, 0x3c, !PT ;  /* 0x000000070c027c12 */ /* 0x002fc8000f8e3cff */
[----:B------:R-:W-:-:S04]  /*2ad0*/  SHF.L.U32 R0, R2, 0x1f, RZ ;  /* 0x0000001f02007819 */ /* 0x000fc800000006ff */
[----:B------:R-:W1:Y:S02]  /*2ae0*/  SYNCS.PHASECHK.TRANS64 P0, [UR4+0xc0], R0 ;  /* 0x0000c000ff0075a7 */ /* 0x000e640008001004 */
[----:B-1----:R-:W-:Y:S05]  /*2af0*/  @P0 EXIT ;  /* 0x000000000000094d */ /* 0x002fea0003800000 */
[----:B------:R-:W-:Y:S02]  /*2b00*/  SHF.L.U32 R2, R2, 0x1f, RZ ;  /* 0x0000001f02027819 */ /* 0x000fe400000006ff */
[----:B------:R-:W-:-:S07]  /*2b10*/  MOV R0, UR4 ;  /* 0x0000000400007c02 */ /* 0x000fce0008000f00 */
.L_x_49:
[----:B-1----:R1:W2:Y:S02]  /*2b20*/  SYNCS.PHASECHK.TRANS64.TRYWAIT P0, [R0+URZ+0xc0], R2 ;  /* 0x0000c002000075a7 */ /* 0x0022a400080011ff */
[----:B--2---:R-:W-:Y:S05]  /*2b30*/  @!P0 NANOSLEEP.SYNCS 0x989680 ;  /* 0x009896800000895d */ /* 0x004fea0003900000 */
[----:B------:R-:W2:Y:S02]  /*2b40*/  @!P0 SYNCS.PHASECHK.TRANS64 P0, [R0+URZ+0xc0], R2 ;  /* 0x0000c002000085a7 */ /* 0x000ea400080010ff */
[----:B--2---:R-:W-:Y:S05]  /*2b50*/  @P0 EXIT ;  /* 0x000000000000094d */ /* 0x004fea0003800000 */
[----:B------:R-:W-:Y:S05]  /*2b60*/  BRA `(.L_x_49) ;  /* 0xfffffffc00ec7947 */ /* 0x000fea000383ffff */
.L_x_42:
[----:B------:R-:W-:-:S09]  /*2b70*/  UISETP.NE.AND UP0, UPT, UR8, URZ, UPT ;  /* 0x000000ff0800728c */ /* 0x000fd2000bf05270 */
[----:B------:R-:W-:Y:S05]  /*2b80*/  BRA.U UP0, `(.L_x_50) ;  /* 0x0000000d00b47547 */ /* 0x000fea000b800000 */
[----:B------:R-:W-:Y:S01]  /*2b90*/  UMOV UR4, 0x40 ;  /* 0x0000004000047882 */ /* 0x000fe20000000000 */
[----:B------:R-:W-:Y:S01]  /*2ba0*/  NOP ;  /* 0x0000000000007918 */ /* 0x000fe20000000000 */
[----:B------:R-:W-:Y:S01]  /*2bb0*/  ULEA UR4, UR37, UR4, 0x18 ;  /* 0x0000000425047291 */ /* 0x000fe2000f8ec0ff */
[----:B------:R-:W-:Y:S02]  /*2bc0*/  UMOV UR5, 0x400 ;  /* 0x0000040000057882 */ /* 0x000fe40000000000 */
[----:B------:R-:W-:-:S06]  /*2bd0*/  ULEA UR37, UR37, UR5, 0x18 ;  /* 0x0000000525257291 */ /* 0x000fcc000f8ec0ff */
[----:B------:R-:W1:Y:S02]  /*2be0*/  LDS.U8 R0, [UR4+0x1c] ;  /* 0x00001c04ff007984 */ /* 0x000e640008000000 */
[----:B-1----:R-:W-:-:S13]  /*2bf0*/  ISETP.NE.AND P0, PT, R0, RZ, PT ;  /* 0x000000ff0000720c */ /* 0x002fda0003f05270 */
[----:B------:R-:W-:Y:S05]  /*2c00*/  @P0 BRA `(.L_x_51) ;  /* 0x0000000000580947 */ /* 0x000fea0003800000 */
[----:B------:R-:W-:-:S13]  /*2c10*/  ELECT P0, URZ, PT ;  /* 0x0000000000ff782f */ /* 0x000fda0003800000 */
[----:B------:R-:W-:Y:S05]  /*2c20*/  @!P0 BRA `(.L_x_52) ;  /* 0x0000000000608947 */ /* 0x000fea0003800000 */
[----:B------:R-:W-:Y:S01]  /*2c30*/  UMOV UR5, 0x10 ;  /* 0x0000001000057882 */ /* 0x000fe20000000000 */
[----:B------:R-:W-:Y:S01]  /*2c40*/  HFMA2 R0, -RZ, RZ, 0, 5.9604644775390625e-08 ;  /* 0x00000001ff007431 */ /* 0x000fe200000001ff */
[----:B------:R-:W-:-:S03]  /*2c50*/  MOV R2, 0xffff ;  /* 0x0000ffff00027802 */ /* 0x000fc60000000f00 */
[----:B------:R-:W-:Y:S04]  /*2c60*/  DEPBAR.LE SB1, 0x36 ;  /* 0x00009d800000791a */ /* 0x000fe80000000000 */
[----:B------:R-:W1:Y:S02]  /*2c70*/  UTCATOMSWS.FIND_AND_SET.ALIGN UP0, UR5, UR5 ;  /* 0x00000005000575e3 */ /* 0x000e640008000800 */
[----:B-1----:R-:W-:Y:S01]  /*2c80*/  MOV R3, UR5 ;  /* 0x0000000500037c02 */ /* 0x002fe20008000f00 */
[----:B------:R-:W-:Y:S06]  /*2c90*/  BRA.U UP0, `(.L_x_53) ;  /* 0x0000000100187547 */ /* 0x000fec000b800000 */
.L_x_54:
[----:B------:R-:W-:Y:S05]  /*2ca0*/  NANOSLEEP 0x64 ;  /* 0x000000640000795d */ /* 0x000fea0003800000 */
[----:B------:R-:W-:-:S05]  /*2cb0*/  UMOV UR5, 0x10 ;  /* 0x0000001000057882 */ /* 0x000fca0000000000 */
[----:B------:R-:W-:Y:S04]  /*2cc0*/  DEPBAR.LE SB1, 0x36 ;  /* 0x00009d800000791a */ /* 0x000fe80000000000 */
[----:B------:R-:W1:Y:S02]  /*2cd0*/  UTCATOMSWS.FIND_AND_SET.ALIGN UP0, UR5, UR5 ;  /* 0x00000005000575e3 */ /* 0x000e640008000800 */
[----:B-1----:R-:W-:Y:S01]  /*2ce0*/  MOV R3, UR5 ;  /* 0x0000000500037c02 */ /* 0x002fe20008000f00 */
[----:B------:R-:W-:Y:S05]  /*2cf0*/  BRA.U !UP0, `(.L_x_54) ;  /* 0xfffffffd08e87547 */ /* 0x000fea000b83ffff */
.L_x_53:
[-C--:B------:R-:W-:Y:S02]  /*2d00*/  SHF.L.U32 R2, R2, R3.reuse, RZ ;  /* 0x0000000302027219 */ /* 0x080fe400000006ff */
[----:B------:R-:W-:Y:S01]  /*2d10*/  SHF.L.U32 R0, R0, R3, RZ ;  /* 0x0000000300007219 */ /* 0x000fe200000006ff */
[----:B------:R-:W-:Y:S02]  /*2d20*/  IMAD.SHL.U32 R3, R3, 0x20, RZ ;  /* 0x0000002003037824 */ /* 0x000fe400078e00ff */
[----:B------:R1:W-:Y:S04]  /*2d30*/  ATOMS.OR RZ, [UR4+0x14], R2 ;  /* 0x00001402ffff798c */ /* 0x0003e8000b000004 */
[----:B------:R1:W-:Y:S04]  /*2d40*/  ATOMS.OR RZ, [UR4+0x18], R0 ;  /* 0x00001800ffff798c */ /* 0x0003e8000b000004 */
[----:B------:R1:W-:Y:S01]  /*2d50*/  STS [UR37+0x160], R3 ;  /* 0x00016003ff007988 */ /* 0x0003e20008000825 */
[----:B------:R-:W-:Y:S05]  /*2d60*/  BRA `(.L_x_52) ;  /* 0x0000000000107947 */ /* 0x000fea0003800000 */
.L_x_51:
[----:B------:R-:W-:Y:S02]  /*2d70*/  MOV R0, 0xffffffff ;  /* 0xffffffff00007802 */ /* 0x000fe40000000f00 */
[----:B------:R-:W-:-:S03]  /*2d80*/  MOV R2, 0x2db0 ;  /* 0x00002db000027802 */ /* 0x000fc60000000f00 */
[----:B------:R1:W-:Y:S04]  /*2d90*/  STS [UR37+0x160], R0 ;  /* 0x00016000ff007988 */ /* 0x0003e80008000825 */
[----:B-1-3-5:R-:W-:Y:S05]  /*2da0*/  CALL.REL.NOINC `($__internal_1_$__cuda_sm10x_tcgen05_guardrail_trap_phase_invalid_during_alloc) ;  /* 0x0000007800f47944 */ /* 0x02afea0003c00000 */
.L_x_52:
[----:B------:R-:W-:Y:S05]  /*2db0*/  WARPSYNC.ALL ;  /* 0x0000000000007948 */ /* 0x000fea0003800000 */
[----:B------:R-:W2:Y:S01]  /*2dc0*/  S2UR UR5, SR_CgaCtaId ;  /* 0x00000000000579c3 */ /* 0x000ea20000008800 */
[----:B------:R-:W-:Y:S01]  /*2dd0*/  UMOV UR4, 0x400 ;  /* 0x0000040000047882 */ /* 0x000fe20000000000 */
[----:B------:R-:W-:-:S06]  /*2de0*/  NOP ;  /* 0x0000000000007918 */ /* 0x000fcc0000000000 */
[----:B------:R-:W-:Y:S06]  /*2df0*/  BAR.ARV 0x6, 0xa0 ;  /* 0x0182800000007b1d */ /* 0x000fec0000002000 */
[----:B------:R-:W4:Y:S01]  /*2e00*/  LDCU UR7, c[0x0][0x38c] ;  /* 0x00007180ff0777ac */ /* 0x000f220008000800 */
[----:B------:R-:W-:Y:S01]  /*2e10*/  IMAD.MOV.U32 R11, RZ, RZ, 0x1 ;  /* 0x00000001ff0b7424 */ /* 0x000fe200078e00ff */
[----:B------:R-:W-:Y:S01]  /*2e20*/  CS2R R8, SRZ ;  /* 0x0000000000087805 */ /* 0x000fe2000001ff00 */
[----:B------:R-:W-:Y:S01]  /*2e30*/  IMAD.MOV.U32 R10, RZ, RZ, RZ ;  /* 0x000000ffff0a7224 */ /* 0x000fe200078e00ff */
[----:B------:R-:W3:Y:S01]  /*2e40*/  LDCU UR6, c[0x0][0x38c] ;  /* 0x00007180ff0677ac */ /* 0x000ee20008000800 */
[----:B------:R-:W-:Y:S01]  /*2e50*/  UMOV UR15, URZ ;  /* 0x000000ff000f7c82 */ /* 0x000fe20008000000 */
[----:B------:R-:W-:Y:S01]  /*2e60*/  UMOV UR14, URZ ;  /* 0x000000ff000e7c82 */ /* 0x000fe20008000000 */
[----:B--2---:R-:W-:Y:S01]  /*2e70*/  ULEA UR5, UR5, UR4, 0x18 ;  /* 0x0000000405057291 */ /* 0x004fe2000f8ec0ff */
[----:B------:R-:W-:Y:S01]  /*2e80*/  UMOV UR24, 0x0 ;  /* 0x0000000000187882 */ /* 0x000fe20000000000 */
[----:B------:R-:W-:-:S02]  /*2e90*/  UMOV UR25, 0x8200490 ;  /* 0x0820049000197882 */ /* 0x000fc40000000000 */
[----:B------:R-:W-:Y:S02]  /*2ea0*/  UIADD3 UR10, UPT, UPT, UR5, 0x8400, URZ ;  /* 0x00008400050a7890 */ /* 0x000fe4000fffe0ff */
[----:B------:R-:W-:Y:S02]  /*2eb0*/  UIADD3 UR11, UPT, UPT, UR5, 0x20400, URZ ;  /* 0x00020400050b7890 */ /* 0x000fe4000fffe0ff */
[----:B----4-:R-:W-:Y:S01]  /*2ec0*/  UIADD3 UR7, UPT, UPT, UR7, 0x3f, URZ ;  /* 0x0000003f07077890 */ /* 0x010fe2000fffe0ff */
[----:B-1----:R-:W1:Y:S01]  /*2ed0*/  LDS R0, [UR5+0x160] ;  /* 0x00016005ff007984 */ /* 0x002e620008000800 */
[----:B------:R-:W-:Y:S02]  /*2ee0*/  USHF.R.U32.HI UR10, URZ, 0x4, UR10 ;  /* 0x00000004ff0a7899 */ /* 0x000fe4000801160a */
[----:B------:R-:W-:Y:S02]  /*2ef0*/  USHF.R.S32.HI UR4, URZ, 0x1f, UR7 ;  /* 0x0000001fff047899 */ /* 0x000fe40008011407 */
[----:B------:R-:W-:-:S02]  /*2f00*/  USHF.R.U32.HI UR11, URZ, 0x4, UR11 ;  /* 0x00000004ff0b7899 */ /* 0x000fc4000801160b */
[----:B------:R-:W-:Y:S02]  /*2f10*/  ULEA.HI UR4, UR4, UR7, URZ, 0x6 ;  /* 0x0000000704047291 */ /* 0x000fe4000f8f30ff */
[----:B------:R-:W-:Y:S02]  /*2f20*/  ULOP3.LUT UR10, UR10, 0x3fff, URZ, 0xc0, !UPT ;  /* 0x00003fff0a0a7892 */ /* 0x000fe4000f8ec0ff */
[----:B------:R-:W-:Y:S02]  /*2f30*/  USHF.R.S32.HI UR4, URZ, 0x6, UR4 ;  /* 0x00000006ff047899 */ /* 0x000fe40008011404 */
[----:B------:R-:W-:Y:S02]  /*2f40*/  ULOP3.LUT UR11, UR11, 0x3fff, URZ, 0xc0, !UPT ;  /* 0x00003fff0b0b7892 */ /* 0x000fe4000f8ec0ff */
[----:B------:R-:W-:Y:S01]  /*2f50*/  UISETP.LT.AND UP0, UPT, UR4, 0x1, UPT ;  /* 0x000000010400788c */ /* 0x000fe2000bf01270 */
[----:B------:R-:W-:Y:S01]  /*2f60*/  UMOV UR22, 0x0 ;  /* 0x0000000000167882 */ /* 0x000fe20000000000 */
[----:B------:R-:W-:-:S02]  /*2f70*/  UMOV UR23, 0x8200490 ;  /* 0x0820049000177882 */ /* 0x000fc40000000000 */
[----:B------:R-:W-:Y:S02]  /*2f80*/  USEL UR9, UR4, 0x1, !UP0 ;  /* 0x0000000104097887 */ /* 0x000fe4000c000000 */
[----:B------:R-:W-:Y:S02]  /*2f90*/  ULOP3.LUT UR10, UR10, 0x10000, URZ, 0xfc, !UPT ;  /* 0x000100000a0a7892 */ /* 0x000fe4000f8efcff */
[----:B------:R-:W-:Y:S02]  /*2fa0*/  ULOP3.LUT UR11, UR11, 0x10000, URZ, 0xfc, !UPT ;  /* 0x000100000b0b7892 */ /* 0x000fe4000f8efcff */
[----:B------:R-:W-:Y:S02]  /*2fb0*/  UIADD3 UR9, UPT, UPT, -UR9, URZ, URZ ;  /* 0x000000ff09097290 */ /* 0x000fe4000fffe1ff */
[----:B---3--:R-:W-:Y:S01]  /*2fc0*/  UISETP.GE.AND UP3, UPT, UR6, 0x1, UPT ;  /* 0x000000010600788c */ /* 0x008fe2000bf66270 */
[----:B------:R-:W-:Y:S01]  /*2fd0*/  UMOV UR20, 0x0 ;  /* 0x0000000000147882 */ /* 0x000fe20000000000 */
[----:B------:R-:W-:Y:S01]  /*2fe0*/  UMOV UR21, 0x8200490 ;  /* 0x0820049000157882 */ /* 0x000fe20000000000 */
[----:B------:R-:W-:Y:S01]  /*2ff0*/  UMOV UR18, 0x0 ;  /* 0x0000000000127882 */ /* 0x000fe20000000000 */
[----:B------:R-:W-:Y:S01]  /*3000*/  UMOV UR19, 0x8200490 ;  /* 0x0820049000137882 */ /* 0x000fe20000000000 */
[----:B-1----:R-:W-:-:S15]  /*3010*/  R2UR UR16, R0 ;  /* 0x00000000001072ca */ /* 0x002fde00000e0000 */
.L_x_61:
[----:B------:R-:W-:Y:S02]  /*3020*/  LEA R0, R10, UR5, 0x3 ;  /* 0x000000050a007c11 */ /* 0x000fe4000f8e18ff */
[----:B------:R-:W-:Y:S02]  /*3030*/  SHF.L.U32 R2, R9, 0x1f, RZ ;  /* 0x0000001f09027819 */ /* 0x000fe400000006ff */
[----:B------:R-:W-:Y:S01]  /*3040*/  PLOP3.LUT P0, PT, PT, PT, UP3, 0x80, 0x8 ;  /* 0x000000000008781c */ /* 0x000fe20003f0f038 */
[----:B------:R-:W-:Y:S01]  /*3050*/  VIADD R3, R0, 0xc0 ;  /* 0x000000c000037836 */ /* 0x000fe20000000000 */
[----:B-1----:R-:W1:Y:S02]  /*3060*/  SYNCS.PHASECHK.TRANS64.TRYWAIT P1, [R0+URZ+0xb0], R2 ;  /* 0x0000b002000075a7 */ /* 0x002e6400080211ff */
[----:B-1-3--:R-:W-:Y:S09]  /*3070*/  @!P1 BRA `(.L_x_55) ;  /* 0x0000007000809947 */ /* 0x00aff20003800000 */
.L_x_232:
[----:B------:R-:W-:Y:S01]  /*3080*/  LEA R4, R10, UR5, 0x4 ;  /* 0x000000050a047c11 */ /* 0x000fe2000f8e20ff */
[----:B------:R-:W-:Y:S01]  /*3090*/  @UP3 ULEA UR6, UR14, UR5, 0x3 ;  /* 0x000000050e063291 */ /* 0x000fe2000f8e18ff */
[----:B------:R-:W-:Y:S01]  /*30a0*/  PLOP3.LUT P2, PT, PT, PT, PT, 0x80, 0x8 ;  /* 0x000000000008781c */ /* 0x000fe20003f4f070 */
[----:B------:R-:W-:Y:S01]  /*30b0*/  ULEA UR7, UR15, UR5, 0x3 ;  /* 0x000000050f077291 */ /* 0x000fe2000f8e18ff */
[----:B------:R-:W-:Y:S01]  /*30c0*/  PRMT R3, RZ, 0x654, R3 ;  /* 0x00000654ff037816 */ /* 0x000fe20000000003 */
[----:B------:R-:W-:Y:S01]  /*30d0*/  ULEA UR8, UR15, UR16, 0x7 ;  /* 0x000000100f087291 */ /* 0x000fe2000f8e38ff */
[----:B------:R-:W2:Y:S01]  /*30e0*/  LDS.128 R4, [R4+0x140] ;  /* 0x0001400004047984 */ /* 0x000ea20000000c00 */
[----:B-1----:R-:W-:Y:S02]  /*30f0*/  @P0 SHF.L.U32 R2, R8, 0x1f, RZ ;  /* 0x0000001f08020819 */ /* 0x002fe400000006ff */
[----:B------:R-:W-:Y:S01]  /*3100*/  SHF.L.U32 R0, R11, 0x1f, RZ ;  /* 0x0000001f0b007819 */ /* 0x000fe200000006ff */
[----:B------:R-:W-:Y:S01]  /*3110*/  @!PT LDS RZ, [RZ] ;  /* 0x00000000fffff984 */ /* 0x000fe20000000800 */
[----:B------:R-:W-:Y:S01]  /*3120*/  @!PT LDS RZ, [RZ] ;  /* 0x00000000fffff984 */ /* 0x000fe20000000800 */
[----:B------:R-:W-:Y:S01]  /*3130*/  @!PT LDS RZ, [RZ] ;  /* 0x00000000fffff984 */ /* 0x000fe20000000800 */
[----:B------:R-:W-:Y:S01]  /*3140*/  @!PT LDS RZ, [RZ] ;  /* 0x00000000fffff984 */ /* 0x000fe20000000800 */
[----:B------:R1:W-:Y:S06]  /*3150*/  MEMBAR.ALL.CTA ;  /* 0x0000000000007992 */ /* 0x0003ec0000008000 */
[----:B-1----:R-:W1:Y:S02]  /*3160*/  FENCE.VIEW.ASYNC.S ;  /* 0x00000000000073c6 */ /* 0x002e640000000000 */
[----:B-1----:R1:W-:Y:S01]  /*3170*/  SYNCS.ARRIVE.TRANS64.RED.A1T0 RZ, [R3+URZ], RZ ;  /* 0x000000ff03ff79a7 */ /* 0x0023e200081004ff */
[----:B------:R1:W3:Y:S01]  /*3180*/  @P0 SYNCS.PHASECHK.TRANS64.TRYWAIT P2, [UR6], R2 ;  /* 0x00000002ff0005a7 */ /* 0x0002e20008041106 */
[----:B--2---:R-:W-:Y:S01]  /*3190*/  LOP3.LUT P1, RZ, R6, 0x1, RZ, 0xc0, !PT ;  /* 0x0000000106ff7812 */ /* 0x004fe2000782c0ff */
[----:B------:R-:W2:Y:S02]  /*31a0*/  SYNCS.PHASECHK.TRANS64.TRYWAIT P0, [UR7+0xf0], R0 ;  /* 0x0000f000ff0075a7 */ /* 0x000ea40008001107 */
[----:B-123--:R-:W-:Y:S10]  /*31b0*/  @!P0 BRA `(.L_x_56) ;  /* 0x0000007000448947 */ /* 0x00eff40003800000 */
.L_x_234:
[----:B------:R-:W-:Y:S01]  /*31c0*/  IADD3 R10, PT, PT, R10, 0x1, RZ ;  /* 0x000000010a0a7810 */ /* 0x000fe20007ffe0ff */
[----:B------:R-:W-:Y:S06]  /*31d0*/  BRA.U !UP3, `(.L_x_57) ;  /* 0x000000010bc07547 */ /* 0x000fec000b800000 */
[----:B------:R-:W-:Y:S01]  /*31e0*/  UPLOP3.LUT UP4, UPT, UPT, UPT, UPT, 0x40, 0x4 ;  /* 0x000000000004789c */ /* 0x000fe20003f8e870 */
[----:B------:R-:W-:Y:S01]  /*31f0*/  UMOV UR13, UR9 ;  /* 0x00000009000d7c82 */ /* 0x000fe20008000000 */
[----:B------:R-:W-:Y:S01]  /*3200*/  UMOV UR12, UR4 ;  /* 0x00000004000c7c82 */ /* 0x000fe20008000000 */
[----:B------:R-:W-:-:S08]  /*3210*/  UMOV UR17, UR14 ;  /* 0x0000000e00117c82 */ /* 0x000fd00008000000 */
.L_x_60:
[----:B------:R-:W-:Y:S02]  /*3220*/  UIADD3 UR13, UPT, UPT, UR13, 0x1, URZ ;  /* 0x000000010d0d7890 */ /* 0x000fe4000fffe0ff */
[----:B--2---:R-:W-:Y:S02]  /*3230*/  ULEA UR6, UR17, UR5, 0x3 ;  /* 0x0000000511067291 */ /* 0x004fe4000f8e18ff */
[----:B------:R-:W-:Y:S01]  /*3240*/  UISETP.NE.AND UP0, UPT, UR13, URZ, UPT ;  /* 0x000000ff0d00728c */ /* 0x000fe2000bf05270 */
[----:B---3--:R-:W-:Y:S10]  /*3250*/  @P2 BRA `(.L_x_58) ;  /* 0x00000000000c2947 */ /* 0x008ff40003800000 */
[----:B-1----:R-:W-:Y:S04]  /*3260*/  SHF.L.U32 R2, R8, 0x1f, RZ ;  /* 0x0000001f08027819 */ /* 0x002fe800000006ff */
[----:B------:R-:W1:Y:S02]  /*3270*/  SYNCS.PHASECHK.TRANS64.TRYWAIT P0, [UR6], R2 ;  /* 0x00000002ff0075a7 */ /* 0x000e640008001106 */
[----:B-1----:R-:W-:Y:S05]  /*3280*/  @!P0 BRA `(.L_x_59) ;  /* 0x0000007000288947 */ /* 0x002fea0003800000 */
.L_x_58:
[----:B------:R-:W-:Y:S01]  /*3290*/  UISETP.NE.AND UP1, UPT, UR12, 0x1, UPT ;  /* 0x000000010c00788c */ /* 0x000fe2000bf25270 */
[----:B------:R-:W-:Y:S01]  /*32a0*/  PLOP3.LUT P2, PT, PT, PT, PT, 0x80, 0x8 ;  /* 0x000000000008781c */ /* 0x000fe20003f4f070 */
[----:B------:R-:W-:Y:S02]  /*32b0*/  UIADD3 UR14, UPT, UPT, UR17, 0x1, URZ ;  /* 0x00000001110e7890 */ /* 0x000fe4000fffe0ff */
[----:B------:R-:W-:Y:S02]  /*32c0*/  ULEA UR28, UR17, UR11, 0xa ;  /* 0x0000000b111c7291 */ /* 0x000fe4000f8e50ff */
[----:B------:R-:W-:Y:S01]  /*32d0*/  UISETP.NE.AND UP2, UPT, UR14, 0x6, UPT ;  /* 0x000000060e00788c */ /* 0x000fe2000bf45270 */
[----:B------:R-:W-:Y:S01]  /*32e0*/  PLOP3.LUT P0, PT, PT, PT, UP1, 0x80, 0x8 ;  /* 0x000000000008781c */ /* 0x000fe20003f0f018 */
[----:B------:R-:W-:Y:S02]  /*32f0*/  UIADD3 UR40, UPT, UPT, UR28, 0x2, URZ ;  /* 0x000000021c287890 */ /* 0x000fe4000fffe0ff */
[----:B------:R-:W-:Y:S02]  /*3300*/  USEL UR27, URZ, 0x1, UP2 ;  /* 0x00000001ff1b7887 */ /* 0x000fe40009000000 */
[----:B------:R-:W-:Y:S02]  /*3310*/  USEL UR14, UR14, URZ, UP2 ;  /* 0x000000ff0e0e7287 */ /* 0x000fe40009000000 */
[----:B------:R-:W-:Y:S02]  /*3320*/  UIADD3 UR36, UPT, UPT, UR28, 0x4, URZ ;  /* 0x000000041c247890 */ /* 0x000fe4000fffe0ff */
[----:B------:R-:W-:Y:S01]  /*3330*/  @UP1 ULEA UR26, UR14, UR5, 0x3 ;  /* 0x000000050e1a1291 */ /* 0x000fe2000f8e18ff */
[----:B------:R-:W-:Y:S01]  /*3340*/  LOP3.LUT R8, R8, UR27, RZ, 0x3c, !PT ;  /* 0x0000001b08087c12 */ /* 0x000fe2000f8e3cff */
[----:B------:R-:W-:Y:S02]  /*3350*/  UIADD3 UR32, UPT, UPT, UR28, 0x6, URZ ;  /* 0x000000061c207890 */ /* 0x000fe4000fffe0ff */
[----:B------:R-:W-:Y:S01]  /*3360*/  UIADD3 UR6, UPT, UPT, UR6, 0x30, URZ ;  /* 0x0000003006067890 */ /* 0x000fe2000fffe0ff */
[----:B-1----:R-:W-:Y:S01]  /*3370*/  @P0 SHF.L.U32 R0, R8, 0x1f, RZ ;  /* 0x0000001f08000819 */ /* 0x002fe200000006ff */
[----:B------:R-:W-:Y:S01]  /*3380*/  UIADD3 UR12, UPT, UPT, UR12, -0x1, URZ ;  /* 0xffffffff0c0c7890 */ /* 0x000fe2000fffe0ff */
[----:B------:R-:W-:Y:S02]  /*3390*/  UMOV UR29, 0x40004040 ;  /* 0x40004040001d7882 */ /* 0x000fe40000000000 */
[----:B------:R2:W3:Y:S01]  /*33a0*/  @P0 SYNCS.PHASECHK.TRANS64.TRYWAIT P2, [UR26], R0 ;  /* 0x00000000ff0005a7 */ /* 0x0004e2000804111a */
[----:B------:R-:W-:Y:S01]  /*33b0*/  ULEA UR26, UR17, UR10, 0xa ;  /* 0x0000000a111a7291 */ /* 0x000fe2000f8e50ff */
[----:B------:R-:W-:Y:S01]  /*33c0*/  UMOV UR27, 0x40004040 ;  /* 0x40004040001b7882 */ /* 0x000fe20000000000 */
[----:B------:R-:W-:Y:S02]  /*33d0*/  UMOV UR41, 0x40004040 ;  /* 0x4000404000297882 */ /* 0x000fe40000000000 */
[----:B------:R-:W-:Y:S02]  /*33e0*/  UIADD3 UR38, UPT, UPT, UR26, 0x2, URZ ;  /* 0x000000021a267890 */ /* 0x000fe4000fffe0ff */
[----:B------:R-:W-:Y:S02]  /*33f0*/  UIADD3 UR34, UPT, UPT, UR26, 0x4, URZ ;  /* 0x000000041a227890 */ /* 0x000fe4000fffe0ff */
[----:B------:R-:W-:Y:S01]  /*3400*/  UIADD3 UR30, UPT, UPT, UR26, 0x6, URZ ;  /* 0x000000061a1e7890 */ /* 0x000fe2000fffe0ff */
[----:B------:R2:W-:Y:S01]  /*3410*/  UTCHMMA gdesc[UR26], gdesc[UR28], tmem[UR8], tmem[UR24], idesc[UR25], UP4 ;  /* 0x00ff181c1a0075ea */ /* 0x0005e2000a000008 */
[----:B------:R-:W-:Y:S01]  /*3420*/  UPLOP3.LUT UP4, UPT, UPT, UPT, UPT, 0x80, 0x8 ;  /* 0x000000000008789c */ /* 0x000fe20003f8f070 */
[----:B------:R-:W-:Y:S01]  /*3430*/  UMOV UR39, 0x40004040 ;  /* 0x4000404000277882 */ /* 0x000fe20000000000 */
[----:B------:R-:W-:Y:S01]  /*3440*/  UMOV UR37, 0x40004040 ;  /* 0x4000404000257882 */ /* 0x000fe20000000000 */
[----:B------:R2:W-:Y:S01]  /*3450*/  UTCHMMA gdesc[UR38], gdesc[UR40], tmem[UR8], tmem[UR22], idesc[UR23], UPT ;  /* 0x00ff1628260075ea */ /* 0x0005e2000b800008 */
[----:B------:R-:W-:Y:S01]  /*3460*/  UMOV UR35, 0x40004040 ;  /* 0x4000404000237882 */ /* 0x000fe20000000000 */
[----:B------:R-:W-:Y:S01]  /*3470*/  UMOV UR33, 0x40004040 ;  /* 0x4000404000217882 */ /* 0x000fe20000000000 */
[----:B------:R-:W-:Y:S01]  /*3480*/  UMOV UR31, 0x40004040 ;  /* 0x40004040001f7882 */ /* 0x000fe20000000000 */
[----:B------:R2:W-:Y:S01]  /*3490*/  UTCHMMA gdesc[UR34], gdesc[UR36], tmem[UR8], tmem[UR20], idesc[UR21], UPT ;  /* 0x00ff1424220075ea */ /* 0x0005e2000b800008 */
[----:B------:R2:W-:Y:S01]  /*34a0*/  UTCHMMA gdesc[UR30], gdesc[UR32], tmem[UR8], tmem[UR18], idesc[UR19], UPT ;  /* 0x00ff12201e0075ea */ /* 0x0005e2000b800008 */
[----:B------:R2:W-:Y:S01]  /*34b0*/  UTCBAR [UR6], URZ ;  /* 0x000000ff060073e9 */ /* 0x0005e200080000ff */
[----:B------:R-:W-:Y:S01]  /*34c0*/  UMOV UR17, UR14 ;  /* 0x0000000e00117c82 */ /* 0x000fe20008000000 */
[----:B------:R-:W-:Y:S05]  /*34d0*/  BRA.U UP0, `(.L_x_60) ;  /* 0xfffffffd00507547 */ /* 0x000fea000b83ffff */
.L_x_57:
[----:B------:R-:W-:Y:S01]  /*34e0*/  UIADD3 UR15, UPT, UPT, UR15, 0x1, URZ ;  /* 0x000000010f0f7890 */ /* 0x000fe2000fffe0ff */
[C---:B------:R-:W-:Y:S01]  /*34f0*/  ISETP.NE.AND P0, PT, R10.reuse, 0x2, PT ;  /* 0x000000020a00780c */ /* 0x040fe20003f05270 */
[----:B------:R-:W-:Y:S02]  /*3500*/  UIADD3 UR7, UPT, UPT, UR7, 0xd0, URZ ;  /* 0x000000d007077890 */ /* 0x000fe4000fffe0ff */
[----:B------:R-:W-:Y:S01]  /*3510*/  UISETP.NE.AND UP0, UPT, UR15, 0x4, UPT ;  /* 0x000000040f00788c */ /* 0x000fe2000bf05270 */
[----:B-12---:R-:W-:Y:S02]  /*3520*/  SEL R0, RZ, 0x1, P0 ;  /* 0x00000001ff007807 */ /* 0x006fe40000000000 */
[----:B------:R-:W-:Y:S01]  /*3530*/  SEL R10, R10, RZ, P0 ;  /* 0x000000ff0a0a7207 */ /* 0x000fe20000000000 */
[----:B------:R-:W-:Y:S01]  /*3540*/  USEL UR6, URZ, 0x1, UP0 ;  /* 0x00000001ff067887 */ /* 0x000fe20008000000 */
[----:B------:R-:W-:Y:S01]  /*3550*/  LOP3.LUT R9, R9, R0, RZ, 0x3c, !PT ;  /* 0x0000000009097212 */ /* 0x000fe200078e3cff */
[----:B------:R-:W-:Y:S01]  /*3560*/  USEL UR15, UR15, URZ, UP0 ;  /* 0x000000ff0f0f7287 */ /* 0x000fe20008000000 */
[----:B------:R1:W-:Y:S03]  /*3570*/  UTCBAR [UR7], URZ ;  /* 0x000000ff070073e9 */ /* 0x0003e600080000ff */
[----:B------:R-:W-:Y:S01]  /*3580*/  LOP3.LUT R11, R11, UR6, RZ, 0x3c, !PT ;  /* 0x000000060b0b7c12 */ /* 0x000fe2000f8e3cff */
[----:B------:R-:W-:Y:S07]  /*3590*/  @P1 BRA `(.L_x_61) ;  /* 0xfffffff800a01947 */ /* 0x000fee000383ffff */
[----:B------:R-:W2:Y:S01]  /*35a0*/  S2UR UR4, SR_CgaCtaId ;  /* 0x00000000000479c3 */ /* 0x000ea20000008800 */
[----:B------:R-:W-:Y:S01]  /*35b0*/  ELECT P0, URZ, PT ;  /* 0x0000000000ff782f */ /* 0x000fe20003800000 */
[----:B------:R-:W-:Y:S01]  /*35c0*/  IMAD.MOV.U32 R0, RZ, RZ, 0x1 ;  /* 0x00000001ff007424 */ /* 0x000fe200078e00ff */
[----:B------:R-:W-:Y:S01]  /*35d0*/  UIADD3 UR5, UPT, UPT, UR5, 0xf0, URZ ;  /* 0x000000f005057890 */ /* 0x000fe2000fffe0ff */
[----:B------:R-:W-:Y:S01]  /*35e0*/  SHF.L.U32 R2, R11, 0x1f, RZ ;  /* 0x0000001f0b027819 */ /* 0x000fe200000006ff */
[----:B------:R-:W-:-:S03]  /*35f0*/  UMOV UR6, 0x40 ;  /* 0x0000004000067882 */ /* 0x000fc60000000000 */
[----:B------:R-:W-:Y:S01]  /*3600*/  UVIRTCOUNT.DEALLOC.SMPOOL 0x80 ;  /* 0x000000800000784c */ /* 0x000fe20000000000 */
[----:B--2---:R-:W-:Y:S02]  /*3610*/  ULEA UR4, UR4, UR6, 0x18 ;  /* 0x0000000604047291 */ /* 0x004fe4000f8ec0ff */
[----:B------:R-:W-:-:S07]  /*3620*/  ULEA UR6, UR15, UR5, 0x3 ;  /* 0x000000050f067291 */ /* 0x000fce000f8e18ff */
[----:B------:R2:W-:Y:S02]  /*3630*/  @P0 STS.U8 [UR4+0x1c], R0 ;  /* 0x00001c00ff000988 */ /* 0x0005e40008000004 */
[----:B------:R-:W4:Y:S02]  /*3640*/  SYNCS.PHASECHK.TRANS64.TRYWAIT P0, [UR6], R2 ;  /* 0x00000002ff0075a7 */ /* 0x000f240008001106 */
[----:B--2-4-:R-:W-:Y:S05]  /*3650*/  @!P0 BRA `(.L_x_62) ;  /* 0x0000006c004c8947 */ /* 0x014fea0003800000 */
.L_x_237:
[----:B-1----:R-:W-:-:S04]  /*3660*/  UIADD3 UR7, UPT, UPT, UR15, 0x1, URZ ;  /* 0x000000010f077890 */ /* 0x002fc8000fffe0ff */
[----:B------:R-:W-:-:S04]  /*3670*/  UISETP.NE.AND UP0, UPT, UR7, 0x4, UPT ;  /* 0x000000040700788c */ /* 0x000fc8000bf05270 */
[----:B------:R-:W-:Y:S02]  /*3680*/  USEL UR8, URZ, 0x1, UP0 ;  /* 0x00000001ff087887 */ /* 0x000fe40008000000 */
[----:B------:R-:W-:-:S04]  /*3690*/  USEL UR7, UR7, URZ, UP0 ;  /* 0x000000ff07077287 */ /* 0x000fc80008000000 */
[----:B------:R-:W-:Y:S01]  /*36a0*/  ULEA UR6, UR7, UR5, 0x3 ;  /* 0x0000000507067291 */ /* 0x000fe2000f8e18ff */
[----:B--2---:R-:W-:-:S04]  /*36b0*/  LOP3.LUT R2, R11, UR8, RZ, 0x3c, !PT ;  /* 0x000000080b027c12 */ /* 0x004fc8000f8e3cff */
[----:B------:R-:W-:-:S04]  /*36c0*/  SHF.L.U32 R3, R2, 0x1f, RZ ;  /* 0x0000001f02037819 */ /* 0x000fc800000006ff */
[----:B------:R-:W1:Y:S02]  /*36d0*/  SYNCS.PHASECHK.TRANS64.TRYWAIT P0, [UR6], R3 ;  /* 0x00000003ff0075a7 */ /* 0x000e640008001106 */
[----:B-1----:R-:W-:Y:S05]  /*36e0*/  @!P0 BRA `(.L_x_63) ;  /* 0x0000006c00408947 */ /* 0x002fea0003800000 */
.L_x_239:
        /* <DEDUP_REMOVED lines=9> */
.L_x_241:
[----:B------:R-:W-:-:S04]  /*3780*/  UIADD3 UR7, UPT, UPT, UR7, 0x1, URZ ;  /* 0x0000000107077890 */ /* 0x000fc8000fffe0ff */
[----:B------:R-:W-:-:S04]  /*3790*/  UISETP.NE.AND UP0, UPT, UR7, 0x4, UPT ;  /* 0x000000040700788c */ /* 0x000fc8000bf05270 */
[----:B------:R-:W-:Y:S02]  /*37a0*/  USEL UR6, URZ, 0x1, UP0 ;  /* 0x00000001ff067887 */ /* 0x000fe40008000000 */
[----:B------:R-:W-:-:S04]  /*37b0*/  USEL UR7, UR7, URZ, UP0 ;  /* 0x000000ff07077287 */ /* 0x000fc80008000000 */
[----:B------:R-:W-:Y:S01]  /*37c0*/  ULEA UR7, UR7, UR5, 0x3 ;  /* 0x0000000507077291 */ /* 0x000fe2000f8e18ff */
[----:B------:R-:W-:-:S04]  /*37d0*/  LOP3.LUT R2, R2, UR6, RZ, 0x3c, !PT ;  /* 0x0000000602027c12 */ /* 0x000fc8000f8e3cff */
[----:B------:R-:W-:-:S04]  /*37e0*/  SHF.L.U32 R2, R2, 0x1f, RZ ;  /* 0x0000001f02027819 */ /* 0x000fc800000006ff */
[----:B------:R-:W2:Y:S02]  /*37f0*/  SYNCS.PHASECHK.TRANS64.TRYWAIT P0, [UR7], R2 ;  /* 0x00000002ff0075a7 */ /* 0x000ea40008001107 */
[----:B--2---:R-:W-:Y:S05]  /*3800*/  @!P0 BRA `(.L_x_65) ;  /* 0x0000006c00288947 */ /* 0x004fea0003800000 */
.L_x_243:
[----:B------:R-:W-:Y:S01]  /*3810*/  NOP ;  /* 0x0000000000007918 */ /* 0x000fe20000000000 */
[----:B-1----:R-:W1:Y:S01]  /*3820*/  LDS R0, [UR4+0x14] ;  /* 0x00001404ff007984 */ /* 0x002e620008000800 */
[----:B------:R-:W-:Y:S01]  /*3830*/  ULOP3.LUT UR6, UR16, 0xffff, URZ, 0xc0, !UPT ;  /* 0x0000ffff10067892 */ /* 0x000fe2000f8ec0ff */
[----:B------:R-:W-:Y:S01]  /*3840*/  UMOV UR8, 0xffff ;  /* 0x0000ffff00087882 */ /* 0x000fe20000000000 */
[----:B------:R-:W-:Y:S02]  /*3850*/  UMOV UR5, 0x1 ;  /* 0x0000000100057882 */ /* 0x000fe40000000000 */
[----:B------:R-:W-:-:S04]  /*3860*/  USHF.R.U32.HI UR6, URZ, 0x5, UR6 ;  /* 0x00000005ff067899 */ /* 0x000fc80008011606 */
[----:B------:R-:W-:Y:S02]  /*3870*/  USHF.L.U32 UR8, UR8, UR6, URZ ;  /* 0x0000000608087299 */ /* 0x000fe400080006ff */
[----:B------:R-:W-:-:S04]  /*3880*/  USHF.L.U32 UR5, UR5, UR6, URZ ;  /* 0x0000000605057299 */ /* 0x000fc800080006ff */
[----:B-1----:R-:W-:-:S04]  /*3890*/  LOP3.LUT R0, R0, UR8, RZ, 0xc0, !PT ;  /* 0x0000000800007c12 */ /* 0x002fc8000f8ec0ff */
[----:B------:R-:W-:-:S13]  /*38a0*/  ISETP.NE.AND P0, PT, R0, UR8, PT ;  /* 0x0000000800007c0c */ /* 0x000fda000bf05270 */
[----:B------:R-:W-:Y:S05]  /*38b0*/  @P0 BRA `(.L_x_66) ;  /* 0x0000000000580947 */ /* 0x000fea0003800000 */
[----:B------:R-:W1:Y:S02]  /*38c0*/  LDS R0, [UR4+0x18] ;  /* 0x00001804ff007984 */ /* 0x000e640008000800 */
[----:B-1----:R-:W-:-:S04]  /*38d0*/  LOP3.LUT R0, R0, UR5, RZ, 0xc0, !PT ;  /* 0x0000000500007c12 */ /* 0x002fc8000f8ec0ff */
[----:B------:R-:W-:-:S13]  /*38e0*/  ISETP.NE.AND P0, PT, R0, UR5, PT ;  /* 0x0000000500007c0c */ /* 0x000fda000bf05270 */
[----:B------:R-:W-:Y:S05]  /*38f0*/  @P0 BRA `(.L_x_67) ;  /* 0x00000000003c0947 */ /* 0x000fea0003800000 */
[----:B------:R-:W1:Y:S01]  /*3900*/  S2R R2, SR_LANEID ;  /* 0x0000000000027919 */ /* 0x000e620000000000 */
[----:B------:R-:W-:Y:S01]  /*3910*/  ULOP3.LUT UR8, URZ, UR8, URZ, 0x33, !UPT ;  /* 0x00000008ff087292 */ /* 0x000fe2000f8e33ff */
[----:B------:R-:W-:Y:S02]  /*3920*/  VOTEU.ANY UR7, UPT, PT ;  /* 0x0000000000077886 */ /* 0x000fe400038e0100 */
[----:B------:R-:W-:-:S03]  /*3930*/  UFLO.U32 UR7, UR7 ;  /* 0x00000007000772bd */ /* 0x000fc600080e0000 */
[----:B------:R-:W-:-:S04]  /*3940*/  IMAD.U32 R0, RZ, RZ, UR8 ;  /* 0x00000008ff007e24 */ /* 0x000fc8000f8e00ff */
[----:B------:R2:W4:Y:S02]  /*3950*/  REDUX UR6, R0 ;  /* 0x00000000000673c4 */ /* 0x0005240000000000 */
[----:B------:R1:W-:Y:S02]  /*3960*/  UTCATOMSWS.AND URZ, UR8 ;  /* 0x0000000800ff79e3 */ /* 0x0003e40008000000 */
[----:B-1----:R-:W-:Y:S02]  /*3970*/  ISETP.EQ.U32.AND P0, PT, R2, UR7, PT ;  /* 0x0000000702007c0c */ /* 0x002fe4000bf02070 */
[----:B--2---:R-:W-:Y:S02]  /*3980*/  LOP3.LUT R0, RZ, UR5, RZ, 0x33, !PT ;  /* 0x00000005ff007c12 */ /* 0x004fe4000f8e33ff */
[----:B----4-:R-:W-:Y:S02]  /*3990*/  MOV R2, UR6 ;  /* 0x0000000600027c02 */ /* 0x010fe40008000f00 */
[----:B------:R-:W1:Y:S07]  /*39a0*/  REDUX UR5, R0 ;  /* 0x00000000000573c4 */ /* 0x000e6e0000000000 */
[----:B------:R2:W-:Y:S01]  /*39b0*/  @P0 ATOMS.AND RZ, [UR4+0x14], R2 ;  /* 0x00001402ffff098c */ /* 0x0005e2000a800004 */
[----:B-1----:R-:W-:-:S05]  /*39c0*/  IMAD.U32 R0, RZ, RZ, UR5 ;  /* 0x00000005ff007e24 */ /* 0x002fca000f8e00ff */
[----:B------:R2:W-:Y:S01]  /*39d0*/  @P0 ATOMS.AND RZ, [UR4+0x18], R0 ;  /* 0x00001800ffff098c */ /* 0x0005e2000a800004 */
[----:B------:R-:W-:Y:S05]  /*39e0*/  BRA `(.L_x_68) ;  /* 0x0000000000147947 */ /* 0x000fea0003800000 */
.L_x_67:
[----:B------:R-:W-:Y:S02]  /*39f0*/  MOV R2, 0x3a10 ;  /* 0x00003a1000027802 */ /* 0x000fe40000000f00 */
[----:B---3-5:R-:W-:Y:S05]  /*3a00*/  CALL.REL.NOINC `($__internal_0_$__cuda_sm10x_tcgen05_guardrail_trap_col_being_dealloced_not_returned_by_alloc) ;  /* 0x0000006c00d07944 */ /* 0x028fea0003c00000 */
[----:B------:R-:W-:Y:S05]  /*3a10*/  BRA `(.L_x_68) ;  /* 0x0000000000087947 */ /* 0x000fea0003800000 */
.L_x_66:
[----:B------:R-:W-:Y:S02]  /*3a20*/  MOV R2, 0x3a40 ;  /* 0x00003a4000027802 */ /* 0x000fe40000000f00 */
[----:B---3-5:R-:W-:Y:S05]  /*3a30*/  CALL.REL.NOINC `($__internal_2_$__cuda_sm10x_tcgen05_guardrail_trap_unallocated_columns_being_dealloced) ;  /* 0x0000006c00dc7944 */ /* 0x028fea0003c00000 */
.L_x_68:
[----:B------:R-:W-:Y:S01]  /*3a40*/  NOP ;  /* 0x0000000000007918 */ /* 0x000fe20000000000 */
[----:B------:R-:W-:Y:S05]  /*3a50*/  EXIT ;  /* 0x000000000000794d */ /* 0x000fea0003800000 */
.L_x_50:
[----:B------:R-:W-:-:S09]  /*3a60*/  UISETP.NE.OR UP3, UPT, UR8, 0x3, UP3 ;  /* 0x000000030800788c */ /* 0x000fd20009f65670 */
[----:B------:R-:W-:Y:S05]  /*3a70*/  BRA.U UP3, `(.L_x_69) ;  /* 0x0000001103087547 */ /* 0x000fea000b800000 */
[----:B------:R-:W1:Y:S01]  /*3a80*/  LDC R0, c[0x0][0xb30] ;  /* 0x0002cc00ff007b82 */ /* 0x000e620000000800 */
[----:B------:R-:W2:Y:S01]  /*3a90*/  LDCU.64 UR8, c[0x0][0x888] ;  /* 0x00011100ff0877ac */ /* 0x000ea20008000a00 */
[----:B------:R-:W-:Y:S02]  /*3aa0*/  HFMA2 R27, -RZ, RZ, 0, 0 ;  /* 0x00000000ff1b7431 */ /* 0x000fe400000001ff */
[----:B------:R-:W-:Y:S01]  /*3ab0*/  IMAD.MOV.U32 R29, RZ, RZ, 0x1 ;  /* 0x00000001ff1d7424 */ /* 0x000fe200078e00ff */
[----:B------:R-:W-:Y:S01]  /*3ac0*/  MOV R25, 0x2000 ;  /* 0x0000200000197802 */ /* 0x000fe20000000f00 */
[----:B------:R-:W4:Y:S01]  /*3ad0*/  LDCU.64 UR4, c[0x0][0x890] ;  /* 0x00011200ff0477ac */ /* 0x000f220008000a00 */
[----:B------:R-:W-:Y:S01]  /*3ae0*/  IMAD.MOV.U32 R28, RZ, RZ, RZ ;  /* 0x000000ffff1c7224 */ /* 0x000fe200078e00ff */
[----:B------:R-:W3:Y:S01]  /*3af0*/  LDC R24, c[0x0][0x370] ;  /* 0x0000dc00ff187b82 */ /* 0x000ee20000000800 */
[----:B------:R-:W-:Y:S01]  /*3b00*/  UMOV UR7, 0x400 ;  /* 0x0000040000077882 */ /* 0x000fe20000000000 */
[----:B------:R-:W-:-:S02]  /*3b10*/  UPLOP3.LUT UP0, UPT, UPT, UPT, UPT, 0x40, 0x4 ;  /* 0x000000000004789c */ /* 0x000fc40003f0e870 */
[----:B------:R-:W-:-:S04]  /*3b20*/  ULEA UR7, UR37, UR7, 0x18 ;  /* 0x0000000725077291 */ /* 0x000fc8000f8ec0ff */
[----:B------:R-:W3:Y:S01]  /*3b30*/  LDC R3, c[0x0][0xb0c] ;  /* 0x0002c300ff037b82 */ /* 0x000ee20000000800 */
[----:B------:R-:W-:Y:S02]  /*3b40*/  UIADD3 UR13, UPT, UPT, UR7, 0x78, URZ ;  /* 0x00000078070d7890 */ /* 0x000fe4000fffe0ff */
[----:B--2---:R-:W-:Y:S02]  /*3b50*/  UISETP.NE.U32.AND UP2, UPT, UR8, URZ, UPT ;  /* 0x000000ff0800728c */ /* 0x004fe4000bf45070 */
[----:B------:R-:W-:Y:S02]  /*3b60*/  UIADD3 UR33, UPT, UPT, UR7, 0x60, URZ ;  /* 0x0000006007217890 */ /* 0x000fe4000fffe0ff */
[----:B----4-:R-:W-:Y:S01]  /*3b70*/  UISETP.NE.U32.AND UP3, UPT, UR4, URZ, UPT ;  /* 0x000000ff0400728c */ /* 0x010fe2000bf65070 */
[----:B------:R-:W2:Y:S01]  /*3b80*/  LDC R20, c[0x0][0xb20] ;  /* 0x0002c800ff147b82 */ /* 0x000ea20000000800 */
[----:B-1----:R-:W-:Y:S01]  /*3b90*/  ISETP.NE.AND P1, PT, R0, 0x1, PT ;  /* 0x000000010000780c */ /* 0x002fe20003f25270 */
[----:B------:R-:W-:-:S02]  /*3ba0*/  UISETP.NE.AND.EX UP2, UPT, UR9, URZ, UPT, UP2 ;  /* 0x000000ff0900728c */ /* 0x000fc4000bf45320 */
[----:B------:R-:W-:Y:S02]  /*3bb0*/  UIADD3 UR25, UPT, UPT, UR7, 0x68, URZ ;  /* 0x0000006807197890 */ /* 0x000fe4000fffe0ff */
[----:B------:R-:W-:Y:S02]  /*3bc0*/  UIADD3 UR17, UPT, UPT, UR7, 0x70, URZ ;  /* 0x0000007007117890 */ /* 0x000fe4000fffe0ff */
[----:B------:R-:W1:Y:S01]  /*3bd0*/  LDC.64 R30, c[0x0][0x348] ;  /* 0x0000d200ff1e7b82 */ /* 0x000e620000000a00 */
[----:B------:R-:W-:Y:S02]  /*3be0*/  UPRMT UR13, UR37, 0x654, UR13 ;  /* 0x00000654250d7896 */ /* 0x000fe4000800000d */
[----:B------:R-:W-:-:S05]  /*3bf0*/  UISETP.NE.AND.EX UP3, UPT, UR5, URZ, UPT, UP3 ;  /* 0x000000ff0500728c */ /* 0x000fca000bf65330 */
[----:B------:R-:W4:Y:S08]  /*3c00*/  LDC.64 R14, c[0x0][0xb10] ;  /* 0x0002c400ff0e7b82 */ /* 0x000f300000000a00 */
[----:B------:R-:W1:Y:S08]  /*3c10*/  LDC.64 R6, c[0x0][0xb18] ;  /* 0x0002c600ff067b82 */ /* 0x000e700000000a00 */
[----:B------:R-:W1:Y:S08]  /*3c20*/  LDC.64 R4, c[0x0][0xb28] ;  /* 0x0002ca00ff047b82 */ /* 0x000e700000000a00 */
[----:B--23--:R-:W1:Y:S02]  /*3c30*/  LDC R21, c[0x0][0x374] ;  /* 0x0000dd00ff157b82 */ /* 0x00ce640000000800 */
.L_x_80:
[C---:B------:R-:W-:Y:S02]  /*3c40*/  LEA R0, R28.reuse, UR7, 0x3 ;  /* 0x000000071c007c11 */ /* 0x040fe4000f8e18ff */
[----:B------:R-:W-:Y:S02]  /*3c50*/  SHF.L.U32 R2, R27, 0x1f, RZ ;  /* 0x0000001f1b027819 */ /* 0x000fe400000006ff */
[----:B------:R-:W-:Y:S02]  /*3c60*/  LEA R16, R28, UR7, 0x4 ;  /* 0x000000071c107c11 */ /* 0x000fe4000f8e20ff */
[----:B--2---:R-:W2:Y:S02]  /*3c70*/  SYNCS.PHASECHK.TRANS64.TRYWAIT P0, [R0+URZ+0xb0], R2 ;  /* 0x0000b002000075a7 */ /* 0x004ea400080011ff */
[----:B--2---:R-:W-:Y:S05]  /*3c80*/  @!P0 BRA `(.L_x_70) ;  /* 0x0000006800208947 */ /* 0x004fea0003800000 */
.L_x_244:
[----:B------:R-:W-:Y:S01]  /*3c90*/  ISETP.GE.AND P0, PT, R65, 0x1, PT ;  /* 0x000000014100780c */ /* 0x000fe20003f06270 */
[----:B------:R-:W3:Y:S01]  /*3ca0*/  LDS.128 R16, [R16+0x140] ;  /* 0x0001400010107984 */ /* 0x000ee20000000c00 */
[----:B--2---:R-:W-:Y:S01]  /*3cb0*/  VIADD R0, R0, 0xc0 ;  /* 0x000000c000007836 */ /* 0x004fe20000000000 */
[----:B------:R-:W-:Y:S01]  /*3cc0*/  @!PT LDS RZ, [RZ] ;  /* 0x00000000fffff984 */ /* 0x000fe20000000800 */
[----:B------:R-:W-:Y:S01]  /*3cd0*/  @!PT LDS RZ, [RZ] ;  /* 0x00000000fffff984 */ /* 0x000fe20000000800 */
[----:B------:R-:W-:Y:S01]  /*3ce0*/  @!PT LDS RZ, [RZ] ;  /* 0x00000000fffff984 */ /* 0x000fe20000000800 */
[----:B------:R-:W-:Y:S01]  /*3cf0*/  @!PT LDS RZ, [RZ] ;  /* 0x00000000fffff984 */ /* 0x000fe20000000800 */
[----:B------:R2:W-:Y:S06]  /*3d00*/  MEMBAR.ALL.CTA ;  /* 0x0000000000007992 */ /* 0x0005ec0000008000 */
[----:B--2---:R-:W2:Y:S01]  /*3d10*/  FENCE.VIEW.ASYNC.S ;  /* 0x00000000000073c6 */ /* 0x004ea20000000000 */
[----:B------:R-:W-:Y:S04]  /*3d20*/  PRMT R0, RZ, 0x654, R0 ;  /* 0x00000654ff007816 */ /* 0x000fe80000000000 */
[----:B--2---:R2:W-:Y:S01]  /*3d30*/  SYNCS.ARRIVE.TRANS64.RED.A1T0 RZ, [R0+URZ], RZ ;  /* 0x000000ff00ff79a7 */ /* 0x0045e200081004ff */
[----:B---3--:R-:W-:Y:S11]  /*3d40*/  LOP3.LUT P3, RZ, R18, 0x1, RZ, 0xc0, !PT ;  /* 0x0000000112ff7812 */ /* 0x008ff6000786c0ff */
[----:B------:R-:W-:Y:S02]  /*3d50*/  @!UPT UIADD3 URZ, UPT, UPT, URZ, URZ, URZ ;  /* 0x000000fffffff290 */ /* 0x000fe4000fffe0ff */
[----:B------:R-:W-:Y:S02]  /*3d60*/  @P3 MOV R11, R16 ;  /* 0x00000010000b3202 */ /* 0x000fe40000000f00 */
[----:B------:R-:W-:Y:S01]  /*3d70*/  @P3 LOP3.LUT R10, R17, 0xffff, RZ, 0xc0, !PT ;  /* 0x0000ffff110a3812 */ /* 0x000fe200078ec0ff */
[----:B--2---:R-:W-:Y:S06]  /*3d80*/  @!P0 BRA `(.L_x_71) ;  /* 0x0000000000a48947 */ /* 0x004fec0003800000 */
[-C--:B-1----:R-:W-:Y:S01]  /*3d90*/  IMAD.HI.U32 R0, R21, R7.reuse, RZ ;  /* 0x0000000715007227 */ /* 0x082fe200078e00ff */
[----:B------:R-:W-:Y:S02]  /*3da0*/  ISETP.NE.AND P0, PT, R6, 0x1, PT ;  /* 0x000000010600780c */ /* 0x000fe40003f05270 */
[----:B------:R-:W-:Y:S01]  /*3db0*/  ISETP.NE.AND P2, PT, R65, 0x1, PT ;  /* 0x000000014100780c */ /* 0x000fe20003f45270 */
[----:B----4-:R-:W-:Y:S01]  /*3dc0*/  IMAD.HI.U32 R9, R24, R14, RZ ;  /* 0x0000000e18097227 */ /* 0x010fe200078e00ff */
[----:B------:R-:W-:Y:S02]  /*3dd0*/  SHF.R.U32.HI R0, RZ, R20, R0 ;  /* 0x00000014ff007219 */ /* 0x000fe40000011600 */
[----:B------:R-:W-:Y:S01]  /*3de0*/  ISETP.NE.AND P4, PT, R3, 0x1, PT ;  /* 0x000000010300780c */ /* 0x000fe20003f85270 */
[----:B------:R-:W-:Y:S01]  /*3df0*/  IMAD.HI.U32 R13, R10, R7, RZ ;  /* 0x000000070a0d7227 */ /* 0x000fe200078e00ff */
[----:B------:R-:W-:Y:S02]  /*3e00*/  SHF.R.U32.HI R9, RZ, R15, R9 ;  /* 0x0000000fff097219 */ /* 0x000fe40000011609 */
[----:B------:R-:W-:Y:S01]  /*3e10*/  SEL R0, R21, R0, !P0 ;  /* 0x0000000015007207 */ /* 0x000fe20004000000 */
[----:B------:R-:W-:Y:S01]  /*3e20*/  IMAD.HI.U32 R12, R11, R14, RZ ;  /* 0x0000000e0b0c7227 */ /* 0x000fe200078e00ff */
[----:B------:R-:W-:Y:S03]  /*3e30*/  SEL R9, R24, R9, !P4 ;  /* 0x0000000918097207 */ /* 0x000fe60006000000 */
[-C--:B------:R-:W-:Y:S01]  /*3e40*/  IMAD.HI.U32 R8, R0, R4.reuse, RZ ;  /* 0x0000000400087227 */ /* 0x080fe200078e00ff */
[----:B------:R-:W-:Y:S03]  /*3e50*/  SHF.R.U32.HI R12, RZ, R15, R12 ;  /* 0x0000000fff0c7219 */ /* 0x000fe6000001160c */
[----:B------:R-:W-:Y:S01]  /*3e60*/  IMAD.HI.U32 R2, R9, R4, RZ ;  /* 0x0000000409027227 */ /* 0x000fe200078e00ff */
[-C--:B------:R-:W-:Y:S02]  /*3e70*/  @P2 SHF.R.U32.HI R0, RZ, R5.reuse, R8 ;  /* 0x00000005ff002219 */ /* 0x080fe40000011608 */
[----:B------:R-:W-:Y:S02]  /*3e80*/  SHF.R.U32.HI R8, RZ, R20, R13 ;  /* 0x00000014ff087219 */ /* 0x000fe4000001160d */
[----:B------:R-:W-:Y:S01]  /*3e90*/  @P2 SHF.R.U32.HI R9, RZ, R5, R2 ;  /* 0x00000005ff092219 */ /* 0x000fe20000011602 */
[----:B------:R-:W-:Y:S01]  /*3ea0*/  IMAD R0, R65, R0, RZ ;  /* 0x0000000041007224 */ /* 0x000fe200078e02ff */
[----:B------:R-:W-:Y:S02]  /*3eb0*/  SEL R8, R10, R8, !P0 ;  /* 0x000000080a087207 */ /* 0x000fe40004000000 */
[----:B------:R-:W-:Y:S01]  /*3ec0*/  SEL R2, R11, R12, !P4 ;  /* 0x0000000c0b027207 */ /* 0x000fe20006000000 */
[C---:B------:R-:W-:Y:S01]  /*3ed0*/  IMAD R12, R65.reuse, R9, RZ ;  /* 0x00000009410c7224 */ /* 0x040fe200078e02ff */
[C---:B------:R-:W-:Y:S01]  /*3ee0*/  ISETP.GE.AND P0, PT, R8.reuse, R0, PT ;  /* 0x000000000800720c */ /* 0x040fe20003f06270 */
[----:B------:R-:W-:Y:S03]  /*3ef0*/  IMAD.HI.U32 R0, R8, R4, RZ ;  /* 0x0000000408007227 */ /* 0x000fe600078e00ff */
[----:B------:R-:W-:Y:S02]  /*3f00*/  ISETP.GE.OR P0, PT, R2, R12, P0 ;  /* 0x0000000c0200720c */ /* 0x000fe40000706670 */
[-C--:B------:R-:W-:Y:S04]  /*3f10*/  SHF.R.U32.HI R0, RZ, R5.reuse, R0 ;  /* 0x00000005ff007219 */ /* 0x080fe80000011600 */
[----:B------:R-:W-:Y:S05]  /*3f20*/  SEL R13, R8, R0, !P2 ;  /* 0x00000000080d7207 */ /* 0x000fea0005000000 */
[----:B------:R-:W-:Y:S02]  /*3f30*/  IMAD.MOV R12, RZ, RZ, -R13 ;  /* 0x000000ffff0c7224 */ /* 0x000fe400078e0a0d */
[C---:B------:R-:W-:Y:S04]  /*3f40*/  @!P0 IMAD.HI.U32 R0, R2.reuse, R4, RZ ;  /* 0x0000000402008227 */ /* 0x040fe800078e00ff */
[----:B------:R-:W-:Y:S01]  /*3f50*/  IMAD R12, R65, R12, R8 ;  /* 0x0000000c410c7224 */ /* 0x000fe200078e0208 */
[----:B------:R-:W-:Y:S04]  /*3f60*/  @!P0 SHF.R.U32.HI R0, RZ, R5, R0 ;  /* 0x00000005ff008219 */ /* 0x000fe80000011600 */
[----:B------:R-:W-:Y:S04]  /*3f70*/  @!P0 SEL R0, R2, R0, !P2 ;  /* 0x0000000002008207 */ /* 0x000fe80005000000 */
[----:B------:R-:W-:Y:S01]  /*3f80*/  @!P0 IADD3 R13, PT, PT, R13, -R0, RZ ;  /* 0x800000000d0d8210 */ /* 0x000fe20007ffe0ff */
[----:B------:R-:W-:Y:S01]  /*3f90*/  @!P0 IMAD R0, R9, R12, R0 ;  /* 0x0000000c09008224 */ /* 0x000fe200078e0200 */
[----:B------:R-:W-:Y:S01]  /*3fa0*/  IADD3 R9, PT, PT, -R8, RZ, RZ ;  /* 0x000000ff08097210 */ /* 0x000fe20007ffe1ff */
[--C-:B------:R-:W-:Y:S02]  /*3fb0*/  IMAD.MOV R12, RZ, RZ, -R2.reuse ;  /* 0x000000ffff0c7224 */ /* 0x100fe400078e0a02 */
[----:B------:R-:W-:Y:S02]  /*3fc0*/  @!P0 IMAD R8, R13, R65, R2 ;  /* 0x000000410d088224 */ /* 0x000fe400078e0202 */
[----:B------:R-:W-:Y:S02]  /*3fd0*/  @!P0 IMAD.MOV.U32 R2, RZ, RZ, R0 ;  /* 0x000000ffff028224 */ /* 0x000fe400078e0000 */
[----:B------:R-:W-:Y:S02]  /*3fe0*/  IMAD R11, R3, R12, R11 ;  /* 0x0000000c030b7224 */ /* 0x000fe400078e020b */
[----:B------:R-:W-:Y:S02]  /*3ff0*/  IMAD R10, R6, R9, R10 ;  /* 0x00000009060a7224 */ /* 0x000fe400078e020a */
[----:B------:R-:W-:Y:S02]  /*4000*/  IMAD R11, R2, R3, R11 ;  /* 0x00000003020b7224 */ /* 0x000fe400078e020b */
[----:B------:R-:W-:Y:S02]  /*4010*/  IMAD R10, R8, R6, R10 ;  /* 0x00000006080a7224 */ /* 0x000fe400078e020a */
.L_x_71:
[----:B------:R-:W-:Y:S05]  /*4020*/  BRA.U UP0, `(.L_x_72) ;  /* 0x0000000100107547 */ /* 0x000fea000b800000 */
[----:B------:R-:W-:Y:S04]  /*4030*/  MOV R2, UR6 ;  /* 0x0000000600027c02 */ /* 0x000fe80008000f00 */
[----:B------:R-:W-:Y:S04]  /*4040*/  SHF.L.U32 R2, R2, 0x1f, RZ ;  /* 0x0000001f02027819 */ /* 0x000fe800000006ff */
[----:B------:R-:W2:Y:S02]  /*4050*/  SYNCS.PHASECHK.TRANS64.TRYWAIT P0, [UR7+0xa8], R2 ;  /* 0x0000a802ff0075a7 */ /* 0x000ea40008001107 */
[----:B--2---:R-:W-:Y:S05]  /*4060*/  @!P0 BRA `(.L_x_73) ;  /* 0x00000064003c8947 */ /* 0x004fea0003800000 */
.L_x_72:
[----:B------:R-:W-:Y:S02]  /*4070*/  R2UR UR35, R22 ;  /* 0x00000000162372ca */ /* 0x000fe400000e0000 */
[----:B------:R-:W-:Y:S02]  /*4080*/  R2UR UR34, R23 ;  /* 0x00000000172272ca */ /* 0x000fe400000e0000 */
[----:B------:R-:W-:Y:S02]  /*4090*/  ISETP.NE.U32.AND P2, PT, RZ, UR4, PT ;  /* 0x00000004ff007c0c */ /* 0x000fe4000bf45070 */
[----:B------:R-:W-:Y:S02]  /*40a0*/  SHF.L.U32 R22, R29, 0x1f, RZ ;  /* 0x0000001f1d167819 */ /* 0x000fe400000006ff */
[----:B------:R-:W-:Y:S05]  /*40b0*/  ISETP.NE.AND.EX P2, PT, RZ, UR5, PT, P2 ;  /* 0x00000005ff007c0c */ /* 0x000fea000bf45320 */
[----:B------:R-:W-:Y:S02]  /*40c0*/  USHF.L.U32 UR35, UR35, 0x7, URZ ;  /* 0x0000000723237899 */ /* 0x000fe400080006ff */
[----:B------:R-:W-:Y:S01]  /*40d0*/  USHF.L.U32 UR34, UR34, 0x7, URZ ;  /* 0x0000000722227899 */ /* 0x000fe200080006ff */
[----:B------:R-:W-:Y:S11]  /*40e0*/  BRA.U !UP3, `(.L_x_74) ;  /* 0x000000010b347547 */ /* 0x000ff6000b800000 */
[----:B------:R-:W-:Y:S01]  /*40f0*/  UPLOP3.LUT UP1, UPT, UPT, UPT, UP2, 0x80, 0x8 ;  /* 0x000000000008789c */ /* 0x000fe20003f2f020 */
[----:B--2---:R-:W-:Y:S02]  /*4100*/  HFMA2 R0, -RZ, RZ, 0, 5.9604644775390625e-08 ;  /* 0x00000001ff007431 */ /* 0x004fe400000001ff */
[----:B------:R-:W-:Y:S03]  /*4110*/  IMAD.MOV.U32 R133, RZ, RZ, 0x1 ;  /* 0x00000001ff857424 */ /* 0x000fe600078e00ff */
[----:B------:R-:W-:Y:S05]  /*4120*/  PLOP3.LUT P0, PT, PT, PT, UP1, 0x80, 0x8 ;  /* 0x000000000008781c */ /* 0x000fea0003f0f018 */
[----:B------:R-:W2:Y:S01]  /*4130*/  @UP1 LDCU.64 UR10, c[0x0][0x888] ;  /* 0x00011100ff0a17ac */ /* 0x000ea20008000a00 */
[----:B------:R-:W-:Y:S07]  /*4140*/  @UP1 UIMAD UR8, UR36, UR4, URZ ;  /* 0x00000004240812a4 */ /* 0x000fee000f8e02ff */
[----:B------:R-:W-:Y:S01]  /*4150*/  @!P0 PRMT R133, R0, 0x7610, R133 ;  /* 0x0000761000858816 */ /* 0x000fe20000000085 */
[----:B--2---:R-:W-:Y:S03]  /*4160*/  @UP1 UIMAD.WIDE UR10, UR8, 0x4, UR10 ;  /* 0x00000004080a18a5 */ /* 0x004fe6000f8e020a */
[----:B------:R-:W2:Y:S03]  /*4170*/  @!UP1 LDCU UR8, c[0x0][0x880] ;  /* 0x00011000ff0897ac */ /* 0x000ea60008000800 */
[----:B------:R-:W-:Y:S01]  /*4180*/  IMAD.U32 R8, RZ, RZ, UR10 ;  /* 0x0000000aff087e24 */ /* 0x000fe2000f8e00ff */
[----:B------:R-:W-:Y:S05]  /*4190*/  MOV R9, UR11 ;  /* 0x0000000b00097c02 */ /* 0x000fea0008000f00 */
[----:B-----5:R3:W5:Y:S02]  /*41a0*/  @P0 LDG.E R91, desc[UR38][R8.64] ;  /* 0x00000026085b0981 */ /* 0x020764000c1e1900 */
[----:B--23--:R-:W-:Y:S07]  /*41b0*/  @!P0 IMAD.U32 R91, RZ, RZ, UR8 ;  /* 0x00000008ff5b8e24 */ /* 0x00cfee000f8e00ff */
.L_x_74:
[----:B-----5:R-:W-:Y:S01]  /*41c0*/  @!P2 FSETP.EQ.AND P0, PT, R91, RZ, PT ;  /* 0x000000ff5b00a20b */ /* 0x020fe20003f02000 */
[----:B------:R-:W-:Y:S01]  /*41d0*/  @!UPT UIADD3 URZ, UPT, UPT, URZ, URZ, URZ ;  /* 0x000000fffffff290 */ /* 0x000fe2000fffe0ff */
[----:B------:R-:W-:Y:S11]  /*41e0*/  @!P2 BRA `(.L_x_75) ;  /* 0x000000000014a947 */ /* 0x000ff60003800000 */
[----:B------:R-:W-:Y:S02]  /*41f0*/  LOP3.LUT P2, RZ, R133, 0xff, RZ, 0xc0, !PT ;  /* 0x000000ff85ff7812 */ /* 0x000fe4000784c0ff */
[----:B------:R-:W-:Y:S04]  /*4200*/  PLOP3.LUT P0, PT, PT, PT, UP1, 0x80, 0x8 ;  /* 0x000000000008781c */ /* 0x000fe80003f0f018 */
[----:B------:R-:W-:Y:S07]  /*4210*/  PLOP3.LUT P0, PT, P0, PT, PT, 0x8, 0x80 ;  /* 0x000000000080781c */ /* 0x000fee000070e170 */
[----:B------:R-:W-:Y:S11]  /*4220*/  @P2 FSETP.EQ.AND P0, PT, R91, RZ, PT ;  /* 0x000000ff5b00220b */ /* 0x000ff60003f02000 */
[----:B------:R-:W-:Y:S02]  /*4230*/  @!UPT UIADD3 URZ, UPT, UPT, URZ, URZ, URZ ;  /* 0x000000fffffff290 */ /* 0x000fe4000fffe0ff */
.L_x_75:
[----:B------:R-:W3:Y:S01]  /*4240*/  SYNCS.PHASECHK.TRANS64.TRYWAIT P2, [UR7+0x80], R22 ;  /* 0x00008016ff0075a7 */ /* 0x000ee20008041107 */
[----:B------:R-:W-:Y:S04]  /*4250*/  ELECT P4, URZ, PT ;  /* 0x0000000000ff782f */ /* 0x000fe80003880000 */
[----:B------:R-:W-:Y:S11]  /*4260*/  PLOP3.LUT P4, PT, P0, P4, PT, 0xf2, 0x2f ;  /* 0x00000000002f781c */ /* 0x000ff60000789e72 */
[----:B------:R-:W-:Y:S02]  /*4270*/  @!UPT UIADD3 URZ, UPT, UPT, URZ, URZ, URZ ;  /* 0x000000fffffff290 */ /* 0x000fe4000fffe0ff */
[----:B-1----:R-:W-:Y:S05]  /*4280*/  @!P4 IADD3 R8, P0, PT, R30, 0x580, RZ ;  /* 0x000005801e08c810 */ /* 0x002fea0007f1e0ff */
[----:B--2---:R-:W-:Y:S01]  /*4290*/  @!P4 IMAD.X R2, RZ, RZ, R31, P0 ;  /* 0x000000ffff02c224 */ /* 0x004fe200000e061f */
[----:B---3--:R-:W-:Y:S07]  /*42a0*/  @!P2 BRA `(.L_x_76) ;  /* 0x0000006000c4a947 */ /* 0x008fee0003800000 */
.L_x_247:
[----:B------:R-:W-:Y:S01]  /*42b0*/  @!P4 R2UR UR8, R2 ;  /* 0x000000000208c2ca */ /* 0x000fe200000e0000 */
[----:B------:R-:W-:Y:S01]  /*42c0*/  VOTEU.ALL UP0, P4 ;  /* 0x0000000000ff7886 */ /* 0x000fe20002000000 */
[----:B------:R-:W-:Y:S01]  /*42d0*/  @!P4 R2UR UR9, R8 ;  /* 0x000000000809c2ca */ /* 0x000fe200000e0000 */
[----:B-1----:R-:W-:Y:S01]  /*42e0*/  @!P4 IMAD.MOV.U32 R0, RZ, RZ, 0x2000 ;  /* 0x00002000ff00c424 */ /* 0x002fe200078e00ff */
[----:B------:R-:W-:Y:S01]  /*42f0*/  UMOV UR10, 0x0 ;  /* 0x00000000000a7882 */ /* 0x000fe20000000000 */
[----:B------:R-:W-:Y:S01]  /*4300*/  UMOV UR11, 0x10000000 ;  /* 0x10000000000b7882 */ /* 0x000fe20000000000 */
[----:B------:R-:W-:Y:S01]  /*4310*/  @!UP0 UIADD3 UR32, UPT, UPT, UR7, 0x200, URZ ;  /* 0x0000020007208890 */ /* 0x000fe2000fffe0ff */
[----:B------:R-:W-:Y:S06]  /*4320*/  VOTEU.ALL UP0, P4 ;  /* 0x0000000000ff7886 */ /* 0x000fec0002000000 */
[----:B------:R-:W-:Y:S01]  /*4330*/  IMAD.U32 R9, RZ, RZ, UR8 ;  /* 0x00000008ff097e24 */ /* 0x000fe2000f8e00ff */
[----:B------:R-:W-:Y:S01]  /*4340*/  UPRMT UR8, UR37, 0x654, UR33 ;  /* 0x0000065425087896 */ /* 0x000fe20008000021 */
[----:B------:R-:W-:Y:S03]  /*4350*/  IMAD.U32 R8, RZ, RZ, UR9 ;  /* 0x00000009ff087e24 */ /* 0x000fe6000f8e00ff */
[----:B------:R-:W-:Y:S02]  /*4360*/  @!P4 R2UR UR15, R9 ;  /* 0x00000000090fc2ca */ /* 0x000fe400000e0000 */
[----:B------:R-:W-:Y:S02]  /*4370*/  @!P4 R2UR UR14, R8 ;  /* 0x00000000080ec2ca */ /* 0x000fe400000e0000 */
[----:B------:R-:W-:Y:S05]  /*4380*/  @!P4 IADD3 R8, P0, PT, R30, 0x580, RZ ;  /* 0x000005801e08c810 */ /* 0x000fea0007f1e0ff */
[----:B------:R-:W-:Y:S06]  /*4390*/  @!P4 IMAD.X R2, RZ, RZ, R31, P0 ;  /* 0x000000ffff02c224 */ /* 0x000fec00000e061f */
[----:B------:R1:W-:Y:S01]  /*43a0*/  @!UP0 UTMALDG.3D [UR32], [UR14], desc[UR10] ;  /* 0x00000a200e0085b4 */ /* 0x0003e20008011000 */
[----:B------:R1:W-:Y:S01]  /*43b0*/  @!P4 SYNCS.ARRIVE.TRANS64.RED.A0TR RZ, [UR7+0x60], R0 ;  /* 0x00006000ffffc9a7 */ /* 0x0003e20008300407 */
[----:B------:R-:W-:Y:S01]  /*43c0*/  SYNCS.ARRIVE.TRANS64.RED.A1T0 RZ, [UR8], RZ ;  /* 0x000000ffffff79a7 */ /* 0x000fe20008100408 */
[----:B------:R-:W2:Y:S02]  /*43d0*/  SYNCS.PHASECHK.TRANS64.TRYWAIT P2, [UR7+0x88], R22 ;  /* 0x00008816ff0075a7 */ /* 0x000ea40008041107 */
[----:B-12---:R-:W-:Y:S05]  /*43e0*/  @!P2 BRA `(.L_x_77) ;  /* 0x00000060008ca947 */ /* 0x006fea0003800000 */
.L_x_249:
[----:B------:R-:W-:Y:S01]  /*43f0*/  @!P4 R2UR UR8, R2 ;  /* 0x000000000208c2ca */ /* 0x000fe200000e0000 */
[----:B------:R-:W-:Y:S01]  /*4400*/  VOTEU.ALL UP0, P4 ;  /* 0x0000000000ff7886 */ /* 0x000fe20002000000 */
[----:B------:R-:W-:Y:S01]  /*4410*/  @!P4 R2UR UR9, R8 ;  /* 0x000000000809c2ca */ /* 0x000fe200000e0000 */
[----:B-1----:R-:W-:Y:S01]  /*4420*/  @!P4 IMAD.MOV.U32 R0, RZ, RZ, 0x2000 ;  /* 0x00002000ff00c424 */ /* 0x002fe200078e00ff */
[----:B------:R-:W-:Y:S01]  /*4430*/  UMOV UR10, 0x0 ;  /* 0x00000000000a7882 */ /* 0x000fe20000000000 */
[----:B------:R-:W-:Y:S01]  /*4440*/  UMOV UR11, 0x10000000 ;  /* 0x10000000000b7882 */ /* 0x000fe20000000000 */
[----:B------:R-:W-:Y:S02]  /*4450*/  @!UP0 UIADD3 UR26, UPT, UPT, UR34, 0x20, URZ ;  /* 0x00000020221a8890 */ /* 0x000fe4000fffe0ff */
[----:B------:R-:W-:Y:S01]  /*4460*/  @!UP0 UIADD3 UR24, UPT, UPT, UR7, 0x2200, URZ ;  /* 0x0000220007188890 */ /* 0x000fe2000fffe0ff */
[----:B------:R-:W-:Y:S01]  /*4470*/  VOTEU.ALL UP0, P4 ;  /* 0x0000000000ff7886 */ /* 0x000fe20002000000 */
[----:B------:R-:W-:Y:S01]  /*4480*/  UMOV UR27, UR35 ;  /* 0x00000023001b7c82 */ /* 0x000fe20008000000 */
[----:B------:R-:W-:Y:S02]  /*4490*/  UMOV UR28, UR36 ;  /* 0x00000024001c7c82 */ /* 0x000fe40008000000 */
        /* <DEDUP_REMOVED lines=12> */
.L_x_251:
[----:B------:R-:W2:Y:S01]  /*4560*/  LDC.64 R12, c[0x0][0xb18] ;  /* 0x0002c600ff0c7b82 */ /* 0x000ea20000000a00 */
[----:B------:R-:W-:Y:S01]  /*4570*/  @!P4 R2UR UR8, R2 ;  /* 0x000000000208c2ca */ /* 0x000fe200000e0000 */
[----:B------:R-:W-:Y:S01]  /*4580*/  VOTEU.ALL UP0, P4 ;  /* 0x0000000000ff7886 */ /* 0x000fe20002000000 */
[----:B------:R-:W-:Y:S01]  /*4590*/  @!P4 R2UR UR9, R8 ;  /* 0x000000000809c2ca */ /* 0x000fe200000e0000 */
[----:B-1----:R-:W-:Y:S01]  /*45a0*/  @!P4 IMAD.MOV.U32 R0, RZ, RZ, 0x2000 ;  /* 0x00002000ff00c424 */ /* 0x002fe200078e00ff */
[----:B------:R-:W-:Y:S03]  /*45b0*/  UMOV UR10, 0x0 ;  /* 0x00000000000a7882 */ /* 0x000fe60000000000 */
[----:B------:R-:W1:Y:S01]  /*45c0*/  @!P1 LDC R2, c[0x0][0xb0c] ;  /* 0x0002c300ff029b82 */ /* 0x000e620000000800 */
[----:B------:R-:W-:Y:S01]  /*45d0*/  @!UP0 UIADD3 UR18, UPT, UPT, UR34, 0x40, URZ ;  /* 0x0000004022128890 */ /* 0x000fe2000fffe0ff */
[----:B------:R-:W-:Y:S01]  /*45e0*/  @P3 SHF.R.U32.HI R26, RZ, 0x10, R17 ;  /* 0x00000010ff1a3819 */ /* 0x000fe20000011611 */
[----:B------:R-:W-:Y:S01]  /*45f0*/  @!UP0 UIADD3 UR16, UPT, UPT, UR7, 0x4200, URZ ;  /* 0x0000420007108890 */ /* 0x000fe2000fffe0ff */
[----:B------:R-:W-:Y:S01]  /*4600*/  VIADD R28, R28, 0x1 ;  /* 0x000000011c1c7836 */ /* 0x000fe20000000000 */
[----:B------:R-:W-:Y:S01]  /*4610*/  VOTEU.ALL UP0, P4 ;  /* 0x0000000000ff7886 */ /* 0x000fe20002000000 */
[----:B------:R-:W-:Y:S01]  /*4620*/  UMOV UR11, 0x10000000 ;  /* 0x10000000000b7882 */ /* 0x000fe20000000000 */
[----:B------:R-:W-:Y:S01]  /*4630*/  UMOV UR19, UR35 ;  /* 0x0000002300137c82 */ /* 0x000fe20008000000 */
[----:B------:R-:W-:Y:S01]  /*4640*/  IMAD.U32 R9, RZ, RZ, UR8 ;  /* 0x00000008ff097e24 */ /* 0x000fe2000f8e00ff */
[----:B------:R-:W-:Y:S01]  /*4650*/  UMOV UR20, UR36 ;  /* 0x0000002400147c82 */ /* 0x000fe20008000000 */
[----:B------:R-:W-:Y:S01]  /*4660*/  IMAD.U32 R8, RZ, RZ, UR9 ;  /* 0x00000009ff087e24 */ /* 0x000fe2000f8e00ff */
[----:B------:R-:W-:Y:S02]  /*4670*/  UPRMT UR8, UR37, 0x654, UR17 ;  /* 0x0000065425087896 */ /* 0x000fe40008000011 */
[----:B------:R-:W-:Y:S02]  /*4680*/  @!P4 R2UR UR15, R9 ;  /* 0x00000000090fc2ca */ /* 0x000fe400000e0000 */
[----:B------:R-:W-:Y:S02]  /*4690*/  @!P4 R2UR UR14, R8 ;  /* 0x00000000080ec2ca */ /* 0x000fe400000e0000 */
[----:B------:R-:W3:Y:S11]  /*46a0*/  LDC.64 R8, c[0x0][0xb10] ;  /* 0x0002c400ff087b82 */ /* 0x000ef60000000a00 */
[----:B------:R1:W-:Y:S01]  /*46b0*/  @!UP0 UTMALDG.3D [UR16], [UR14], desc[UR10] ;  /* 0x00000a100e0085b4 */ /* 0x0003e20008011000 */
[----:B------:R5:W-:Y:S01]  /*46c0*/  @!P4 SYNCS.ARRIVE.TRANS64.RED.A0TR RZ, [UR7+0x70], R0 ;  /* 0x00007000ffffc9a7 */ /* 0x000be20008300407 */
[C---:B---3--:R-:W-:Y:S01]  /*46d0*/  @!P1 IMAD.HI.U32 R8, R11.reuse, R8, RZ ;  /* 0x000000080b089227 */ /* 0x048fe200078e00ff */
[----:B--2---:R-:W-:Y:S02]  /*46e0*/  @!P1 ISETP.NE.AND P0, PT, R12, 0x1, PT ;  /* 0x000000010c00980c */ /* 0x004fe40003f05270 */
[----:B-1----:R-:W-:Y:S01]  /*46f0*/  @!P1 ISETP.NE.AND P2, PT, R2, 0x1, PT ;  /* 0x000000010200980c */ /* 0x002fe20003f45270 */
[----:B------:R-:W-:Y:S01]  /*4700*/  SYNCS.ARRIVE.TRANS64.RED.A1T0 RZ, [UR8], RZ ;  /* 0x000000ffffff79a7 */ /* 0x000fe20008100408 */
[C---:B------:R-:W-:Y:S01]  /*4710*/  @!P1 IMAD.HI.U32 R13, R10.reuse, R13, RZ ;  /* 0x0000000d0a0d9227 */ /* 0x040fe200078e00ff */
[----:B------:R-:W-:Y:S04]  /*4720*/  @!P1 SHF.R.U32.HI R8, RZ, R9, R8 ;  /* 0x00000009ff089219 */ /* 0x000fe80000011608 */
[----:B------:R-:W-:Y:S01]  /*4730*/  @!P1 SEL R8, R11, R8, !P2 ;  /* 0x000000080b089207 */ /* 0x000fe20005000000 */
[----:B------:R-:W1:Y:S01]  /*4740*/  SYNCS.PHASECHK.TRANS64.TRYWAIT P5, [UR7+0x98], R22 ;  /* 0x00009816ff0075a7 */ /* 0x000e6200080a1107 */
[----:B-----5:R-:W2:Y:S02]  /*4750*/  @!P1 LDC R0, c[0x0][0xb20] ;  /* 0x0002c800ff009b82 */ /* 0x020ea40000000800 */
[----:B--2---:R-:W-:Y:S04]  /*4760*/  @!P1 SHF.R.U32.HI R0, RZ, R0, R13 ;  /* 0x00000000ff009219 */ /* 0x004fe8000001160d */
[----:B------:R-:W-:Y:S05]  /*4770*/  @!P1 SEL R9, R10, R0, !P0 ;  /* 0x000000000a099207 */ /* 0x000fea0004000000 */
[----:B------:R-:W-:Y:S02]  /*4780*/  @!P1 IMAD.IADD R0, R9, 0x1, -R8 ;  /* 0x0000000109009824 */ /* 0x000fe400078e0a08 */
[----:B------:R-:W-:Y:S02]  /*4790*/  @!P1 IMAD.IADD R8, R8, 0x1, -R9 ;  /* 0x0000000108089824 */ /* 0x000fe400078e0a09 */
[----:B------:R-:W-:Y:S02]  /*47a0*/  @!P1 IMAD R11, R0, R2, R11 ;  /* 0x00000002000b9224 */ /* 0x000fe400078e020b */
[----:B------:R-:W-:Y:S01]  /*47b0*/  @!P1 IMAD R10, R8, R12, R10 ;  /* 0x0000000c080a9224 */ /* 0x000fe200078e020a */
[----:B-1----:R-:W-:Y:S06]  /*47c0*/  @!P5 BRA `(.L_x_79) ;  /* 0x0000005c00c4d947 */ /* 0x002fec0003800000 */
.L_x_253:
[----:B------:R-:W-:Y:S01]  /*47d0*/  @!P4 IADD3 R2, P0, PT, R30, 0x580, RZ ;  /* 0x000005801e02c810 */ /* 0x000fe20007f1e0ff */
[----:B------:R-:W-:Y:S01]  /*47e0*/  VOTEU.ALL UP0, P4 ;  /* 0x0000000000ff7886 */ /* 0x000fe20002000000 */
[----:B------:R-:W-:Y:S01]  /*47f0*/  UMOV UR18, 0x0 ;  /* 0x0000000000127882 */ /* 0x000fe20000000000 */
[----:B------:R-:W-:Y:S01]  /*4800*/  UMOV UR19, 0x10000000 ;  /* 0x1000000000137882 */ /* 0x000fe20000000000 */
[----:B------:R-:W-:Y:S01]  /*4810*/  @!P4 R2UR UR9, R2 ;  /* 0x000000000209c2ca */ /* 0x000fe200000e0000 */
[----:B-1----:R-:W-:Y:S01]  /*4820*/  @!P4 IMAD.X R0, RZ, RZ, R31, P0 ;  /* 0x000000ffff00c224 */ /* 0x002fe200000e061f */
[----:B------:R-:W-:Y:S01]  /*4830*/  @!UP0 UIADD3 UR10, UPT, UPT, UR34, 0x60, URZ ;  /* 0x00000060220a8890 */ /* 0x000fe2000fffe0ff */
[----:B------:R-:W-:Y:S01]  /*4840*/  ISETP.NE.AND P0, PT, R28, 0x2, PT ;  /* 0x000000021c00780c */ /* 0x000fe20003f05270 */
[----:B------:R-:W-:Y:S01]  /*4850*/  UMOV UR11, UR35 ;  /* 0x00000023000b7c82 */ /* 0x000fe20008000000 */
[----:B------:R-:W-:Y:S01]  /*4860*/  UMOV UR12, UR36 ;  /* 0x00000024000c7c82 */ /* 0x000fe20008000000 */
[----:B------:R-:W-:Y:S01]  /*4870*/  @!P4 R2UR UR8, R0 ;  /* 0x000000000008c2ca */ /* 0x000fe200000e0000 */
[----:B------:R-:W-:Y:S01]  /*4880*/  IMAD.IADD R23, R10, 0x1, R115 ;  /* 0x000000010a177824 */ /* 0x000fe200078e0273 */
[----:B------:R-:W-:Y:S01]  /*4890*/  @P3 R2UR UR36, R26 ;  /* 0x000000001a2432ca */ /* 0x000fe200000e0000 */
[----:B------:R-:W-:Y:S01]  /*48a0*/  IMAD.IADD R22, R11, 0x1, R132 ;  /* 0x000000010b167824 */ /* 0x000fe200078e0284 */
[----:B------:R-:W-:Y:S02]  /*48b0*/  SEL R0, RZ, 0x1, P0 ;  /* 0x00000001ff007807 */ /* 0x000fe40000000000 */
[----:B------:R-:W-:Y:S01]  /*48c0*/  LOP3.LUT R29, R29, 0x1, RZ, 0x3c, !PT ;  /* 0x000000011d1d7812 */ /* 0x000fe200078e3cff */
[----:B------:R-:W-:Y:S01]  /*48d0*/  IMAD.U32 R8, RZ, RZ, UR9 ;  /* 0x00000009ff087e24 */ /* 0x000fe2000f8e00ff */
[----:B------:R-:W-:Y:S01]  /*48e0*/  @!UP0 UIADD3 UR9, UPT, UPT, UR7, 0x78, URZ ;  /* 0x0000007807098890 */ /* 0x000fe2000fffe0ff */
[----:B------:R-:W-:Y:S02]  /*48f0*/  LOP3.LUT R27, R27, R0, RZ, 0x3c, !PT ;  /* 0x000000001b1b7212 */ /* 0x000fe400078e3cff */
[----:B------:R-:W-:Y:S02]  /*4900*/  SEL R28, R28, RZ, P0 ;  /* 0x000000ff1c1c7207 */ /* 0x000fe40000000000 */
[----:B------:R-:W-:Y:S01]  /*4910*/  IMAD.U32 R9, RZ, RZ, UR8 ;  /* 0x00000008ff097e24 */ /* 0x000fe2000f8e00ff */
[----:B------:R-:W-:Y:S01]  /*4920*/  @!P4 R2UR UR14, R8 ;  /* 0x00000000080ec2ca */ /* 0x000fe200000e0000 */
[----:B------:R-:W-:Y:S01]  /*4930*/  @!UP0 UIADD3 UR8, UPT, UPT, UR7, 0x6200, URZ ;  /* 0x0000620007088890 */ /* 0x000fe2000fffe0ff */
[----:B------:R-:W-:Y:S02]  /*4940*/  VOTEU.ALL UP0, P4 ;  /* 0x0000000000ff7886 */ /* 0x000fe40002000000 */
[----:B------:R-:W-:Y:S11]  /*4950*/  @!P4 R2UR UR15, R9 ;  /* 0x00000000090fc2ca */ /* 0x000ff600000e0000 */
[----:B------:R-:W-:Y:S02]  /*4960*/  @!UPT UIADD3 URZ, UPT, UPT, URZ, URZ, URZ ;  /* 0x000000fffffff290 */ /* 0x000fe4000fffe0ff */
[----:B------:R2:W-:Y:S01]  /*4970*/  @!UP0 UTMALDG.3D [UR8], [UR14], desc[UR18] ;  /* 0x000012080e0085b4 */ /* 0x0005e20008011000 */
[----:B------:R2:W-:Y:S01]  /*4980*/  @!P4 SYNCS.ARRIVE.TRANS64.RED.A0TR RZ, [UR7+0x78], R25 ;  /* 0x00007819ffffc9a7 */ /* 0x0005e20008300407 */
[----:B------:R-:W-:Y:S01]  /*4990*/  UPLOP3.LUT UP0, UPT, UPT, UPT, UPT, 0x80, 0x8 ;  /* 0x000000000008789c */ /* 0x000fe20003f0f070 */
[----:B------:R-:W-:Y:S01]  /*49a0*/  SYNCS.ARRIVE.TRANS64.RED.A1T0 RZ, [UR13], RZ ;  /* 0x000000ffffff79a7 */ /* 0x000fe2000810040d */
[----:B------:R-:W-:Y:S09]  /*49b0*/  @P3 BRA `(.L_x_80) ;  /* 0xfffffff000a03947 */ /* 0x000ff2000383ffff */
[----:B------:R-:W-:-:S04]  /*49c0*/  SHF.L.U32 R2, R29, 0x1f, RZ ;  /* 0x0000001f1d027819 */ /* 0x000fc800000006ff */
[----:B------:R-:W1:Y:S02]  /*49d0*/  SYNCS.PHASECHK.TRANS64.TRYWAIT P0, [UR7+0x80], R2 ;  /* 0x00008002ff0075a7 */ /* 0x000e640008001107 */
[----:B-1----:R-:W-:Y:S05]  /*49e0*/  @!P0 BRA `(.L_x_81) ;  /* 0x0000005c00548947 */ /* 0x002fea0003800000 */
.L_x_255:
[----:B------:R-:W3:Y:S02]  /*49f0*/  SYNCS.PHASECHK.TRANS64.TRYWAIT P0, [UR7+0x88], R2 ;  /* 0x00008802ff0075a7 */ /* 0x000ee40008001107 */
[----:B---3--:R-:W-:Y:S05]  /*4a00*/  @!P0 BRA `(.L_x_82) ;  /* 0x0000005c00648947 */ /* 0x008fea0003800000 */
.L_x_257:
[----:B------:R-:W3:Y:S02]  /*4a10*/  SYNCS.PHASECHK.TRANS64.TRYWAIT P0, [UR7+0x90], R2 ;  /* 0x00009002ff0075a7 */ /* 0x000ee40008001107 */
[----:B---3--:R-:W-:Y:S05]  /*4a20*/  @!P0 BRA `(.L_x_83) ;  /* 0x0000005c00748947 */ /* 0x008fea0003800000 */
.L_x_259:
[----:B-1----:R-:W-:-:S07]  /*4a30*/  MOV R0, UR7 ;  /* 0x0000000700007c02 */ /* 0x002fce0008000f00 */
.L_x_84:
[----:B-1----:R-:W-:-:S04]  /*4a40*/  SHF.L.U32 R2, R29, 0x1f, RZ ;  /* 0x0000001f1d027819 */ /* 0x002fc800000006ff */
[----:B------:R1:W3:Y:S03]  /*4a50*/  SYNCS.PHASECHK.TRANS64.TRYWAIT P0, [R0+URZ+0x98], R2 ;  /* 0x00009802000075a7 */ /* 0x0002e600080011ff */
[----:B---3--:R-:W-:Y:S05]  /*4a60*/  @!P0 NANOSLEEP.SYNCS 0x989680 ;  /* 0x009896800000895d */ /* 0x008fea0003900000 */
[----:B------:R-:W3:Y:S02]  /*4a70*/  @!P0 SYNCS.PHASECHK.TRANS64 P0, [R0+URZ+0x98], R2 ;  /* 0x00009802000085a7 */ /* 0x000ee400080010ff */
[----:B--23--:R-:W-:Y:S05]  /*4a80*/  @P0 EXIT ;  /* 0x000000000000094d */ /* 0x00cfea0003800000 */
[----:B------:R-:W-:Y:S05]  /*4a90*/  BRA `(.L_x_84) ;  /* 0xfffffffc00e87947 */ /* 0x000fea000383ffff */
.L_x_69:
[----:B------:R-:W-:-:S06]  /*4aa0*/  UISETP.GE.AND UP0, UPT, UR8, 0x4, UPT ;  /* 0x000000040800788c */ /* 0x000fcc000bf06270 */
[----:B------:R-:W-:-:S13]  /*4ab0*/  PLOP3.LUT P0, PT, PT, PT, UP0, 0x80, 0x8 ;  /* 0x000000000008781c */ /* 0x000fda0003f0f008 */
[----:B------:R-:W-:Y:S05]  /*4ac0*/  @!P0 EXIT ;  /* 0x000000000000894d */ /* 0x000fea0003800000 */
[----:B------:R-:W-:Y:S01]  /*4ad0*/  BAR.SYNC.DEFER_BLOCKING 0x6, 0xa0 ;  /* 0x0182800000007b1d */ /* 0x000fe20000010000 */
[C---:B------:R-:W-:Y:S01]  /*4ae0*/  IMAD.SHL.U32 R2, R153.reuse, 0x20, RZ ;  /* 0x0000002099027824 */ /* 0x040fe200078e00ff */
[C---:B------:R-:W-:Y:S01]  /*4af0*/  LOP3.LUT R155, R153.reuse, 0x60, RZ, 0xc0, !PT ;  /* 0x00000060999b7812 */ /* 0x040fe200078ec0ff */
[C---:B------:R-:W-:Y:S01]  /*4b00*/  IMAD.SHL.U32 R152, R153.reuse, 0x4, RZ ;  /* 0x0000000499987824 */ /* 0x040fe200078e00ff */
[C---:B------:R-:W-:Y:S01]  /*4b10*/  LOP3.LUT R154, R153.reuse, 0x2, RZ, 0xc0, !PT ;  /* 0x00000002999a7812 */ /* 0x040fe200078ec0ff */
[----:B------:R-:W-:Y:S01]  /*4b20*/  IMAD.U32 R70, R153, 0x10000, RZ ;  /* 0x0001000099467824 */ /* 0x000fe200078e00ff */
[----:B------:R-:W-:Y:S02]  /*4b30*/  UMOV UR41, 0x400 ;  /* 0x0000040000297882 */ /* 0x000fe40000000000 */
[----:B------:R-:W1:Y:S01]  /*4b40*/  LDC R140, c[0x0][0x370] ;  /* 0x0000dc00ff8c7b82 */ /* 0x000e620000000800 */
[----:B------:R-:W-:Y:S01]  /*4b50*/  ULEA UR41, UR37, UR41, 0x18 ;  /* 0x0000002925297291 */ /* 0x000fe2000f8ec0ff */
[----:B------:R-:W-:Y:S01]  /*4b60*/  LOP3.LUT R3, R2, 0xc0, RZ, 0xc0, !PT ;  /* 0x000000c002037812 */ /* 0x000fe200078ec0ff */
[----:B------:R-:W-:Y:S01]  /*4b70*/  IMAD.MOV.U32 R69, RZ, RZ, RZ ;  /* 0x000000ffff457224 */ /* 0x000fe200078e00ff */
[----:B------:R-:W-:Y:S01]  /*4b80*/  LOP3.LUT R70, R70, 0x600000, RZ, 0xc0, !PT ;  /* 0x0060000046467812 */ /* 0x000fe200078ec0ff */
[----:B------:R-:W-:Y:S01]  /*4b90*/  UIADD3 UR40, UPT, UPT, UR41, 0x200, URZ ;  /* 0x0000020029287890 */ /* 0x000fe2000fffe0ff */
[----:B------:R-:W-:Y:S01]  /*4ba0*/  LOP3.LUT R152, R3, 0x18, R152, 0xf8, !PT ;  /* 0x0000001803987812 */ /* 0x000fe200078ef898 */
[----:B------:R-:W-:Y:S01]  /*4bb0*/  IMAD.MOV.U32 R150, RZ, RZ, RZ ;  /* 0x000000ffff967224 */ /* 0x000fe200078e00ff */
[----:B------:R-:W2:Y:S01]  /*4bc0*/  LDC R139, c[0x0][0x374] ;  /* 0x0000dd00ff8b7b82 */ /* 0x000ea20000000800 */
[----:B------:R-:W-:Y:S01]  /*4bd0*/  LOP3.LUT R153, R153, 0x4, RZ, 0xc0, !PT ;  /* 0x0000000499997812 */ /* 0x000fe200078ec0ff */
[----:B------:R-:W-:Y:S01]  /*4be0*/  IMAD.MOV.U32 R138, RZ, RZ, RZ ;  /* 0x000000ffff8a7224 */ /* 0x000fe200078e00ff */
[----:B------:R-:W-:-:S02]  /*4bf0*/  LOP3.LUT R152, R152, 0xf20, R2, 0xf8, !PT ;  /* 0x00000f2098987812 */ /* 0x000fc400078ef802 */
[----:B------:R-:W-:Y:S02]  /*4c00*/  CS2R R148, SRZ ;  /* 0x0000000000947805 */ /* 0x000fe4000001ff00 */
[----:B------:R-:W-:Y:S01]  /*4c10*/  IADD3 R151, PT, PT, -R153, 0x2, RZ ;  /* 0x0000000299977810 */ /* 0x000fe20007ffe1ff */
[----:B------:R-:W4:Y:S01]  /*4c20*/  LDCU.64 UR46, c[0x0][0x348] ;  /* 0x00006900ff2e77ac */ /* 0x000f220008000a00 */
[----:B------:R-:W-:Y:S01]  /*4c30*/  LEA R152, R152, UR40, 0x1 ;  /* 0x0000002898987c11 */ /* 0x000fe2000f8e08ff */
[----:B------:R-:W3:Y:S01]  /*4c40*/  LDS R0, [UR41+0x160] ;  /* 0x00016029ff007984 */ /* 0x000ee20008000800 */
[----:B------:R-:W-:Y:S01]  /*4c50*/  UMOV UR44, 0x1 ;  /* 0x00000001002c7882 */ /* 0x000fe20000000000 */
[----:B------:R-:W-:Y:S01]  /*4c60*/  UMOV UR43, URZ ;  /* 0x000000ff002b7c82 */ /* 0x000fe20008000000 */
[----:B------:R-:W-:Y:S01]  /*4c70*/  UMOV UR42, URZ ;  /* 0x000000ff002a7c82 */ /* 0x000fe20008000000 */
[----:B-1234-:R-:W-:-:S07]  /*4c80*/  IMAD.IADD R70, R0, 0x1, R70 ;  /* 0x0000000100467824 */ /* 0x01efce00078e0246 */
.L_x_208:
[C---:B------:R-:W-:Y:S02]  /*4c90*/  LEA R0, R138.reuse, UR41, 0x3 ;  /* 0x000000298a007c11 */ /* 0x040fe4000f8e18ff */
[----:B------:R-:W-:Y:S02]  /*4ca0*/  SHF.L.U32 R2, R149, 0x1f, RZ ;  /* 0x0000001f95027819 */ /* 0x000fe400000006ff */
[----:B------:R-:W-:Y:S02]  /*4cb0*/  LEA R8, R138, UR41, 0x4 ;  /* 0x000000298a087c11 */ /* 0x000fe4000f8e20ff */
[----:B------:R-:W1:Y:S02]  /*4cc0*/  SYNCS.PHASECHK.TRANS64.TRYWAIT P0, [R0+URZ+0xb0], R2 ;  /* 0x0000b002000075a7 */ /* 0x000e6400080011ff */
[----:B-1----:R-:W-:Y:S05]  /*4cd0*/  @!P0 BRA `(.L_x_85) ;  /* 0x0000005800e08947 */ /* 0x002fea0003800000 */
.L_x_260:
[----:B------:R-:W2:Y:S01]  /*4ce0*/  LDS.128 R8, [R8+0x140] ;  /* 0x0001400008087984 */ /* 0x000ea20000000c00 */
[----:B------:R-:W-:Y:S01]  /*4cf0*/  ISETP.GE.AND P0, PT, R65, 0x1, PT ;  /* 0x000000014100780c */ /* 0x000fe20003f06270 */
        /* <DEDUP_REMOVED lines=9> */
[----:B--2---:R-:W-:-:S04]  /*4d90*/  LOP3.LUT P3, RZ, R10, 0x1, RZ, 0xc0, !PT ;  /* 0x000000010aff7812 */ /* 0x004fc8000786c0ff */
[----:B------:R-:W-:-:S09]  /*4da0*/  P2R R158, PR, RZ, 0x8 ;  /* 0x00000008ff9e7803 */ /* 0x000fd20000000000 */
[----:B------:R-:W-:Y:S02]  /*4db0*/  @P3 MOV R146, R8 ;  /* 0x0000000800923202 */ /* 0x000fe40000000f00 */
[----:B------:R-:W-:Y:S01]  /*4dc0*/  @P3 LOP3.LUT R145, R9, 0xffff, RZ, 0xc0, !PT ;  /* 0x0000ffff09913812 */ /* 0x000fe200078ec0ff */
[----:B-1----:R-:W-:Y:S06]  /*4dd0*/  @!P0 BRA `(.L_x_86) ;  /* 0x0000000000b88947 */ /* 0x002fec0003800000 */
[----:B------:R-:W1:Y:S01]  /*4de0*/  LDC.64 R4, c[0x0][0xb18] ;  /* 0x0002c600ff047b82 */ /* 0x000e620000000a00 */
[----:B------:R-:W-:-:S07]  /*4df0*/  ISETP.NE.AND P0, PT, R65, 0x1, PT ;  /* 0x000000014100780c */ /* 0x000fce0003f05270 */
[----:B------:R-:W2:Y:S08]  /*4e00*/  LDC.64 R6, c[0x0][0xb10] ;  /* 0x0002c400ff067b82 */ /* 0x000eb00000000a00 */
[----:B------:R-:W3:Y:S08]  /*4e10*/  LDC R0, c[0x0][0xb20] ;  /* 0x0002c800ff007b82 */ /* 0x000ef00000000800 */
[----:B------:R-:W4:Y:S01]  /*4e20*/  LDC R12, c[0x0][0xb0c] ;  /* 0x0002c300ff0c7b82 */ /* 0x000f220000000800 */
[----:B-1----:R-:W-:Y:S01]  /*4e30*/  IMAD.HI.U32 R14, R139, R5, RZ ;  /* 0x000000058b0e7227 */ /* 0x002fe200078e00ff */
[----:B------:R-:W-:-:S03]  /*4e40*/  ISETP.NE.AND P1, PT, R4, 0x1, PT ;  /* 0x000000010400780c */ /* 0x000fc60003f25270 */
[----:B------:R-:W-:-:S03]  /*4e50*/  IMAD.HI.U32 R5, R145, R5, RZ ;  /* 0x0000000591057227 */ /* 0x000fc600078e00ff */
[----:B------:R-:W1:Y:S01]  /*4e60*/  LDC.64 R2, c[0x0][0xb28] ;  /* 0x0002ca00ff027b82 */ /* 0x000e620000000a00 */
[----:B--2---:R-:W-:-:S04]  /*4e70*/  IMAD.HI.U32 R15, R140, R6, RZ ;  /* 0x000000068c0f7227 */ /* 0x004fc800078e00ff */
[----:B------:R-:W-:Y:S01]  /*4e80*/  IMAD.HI.U32 R16, R146, R6, RZ ;  /* 0x0000000692107227 */ /* 0x000fe200078e00ff */
[-C--:B------:R-:W-:Y:S02]  /*4e90*/  SHF.R.U32.HI R15, RZ, R7.reuse, R15 ;  /* 0x00000007ff0f7219 */ /* 0x080fe4000001160f */
        /* <DEDUP_REMOVED lines=8> */
[----:B-1----:R-:W-:-:S04]  /*4f20*/  IMAD.HI.U32 R13, R14, R2, RZ ;  /* 0x000000020e0d7227 */ /* 0x002fc800078e00ff */
        /* <DEDUP_REMOVED lines=25> */
.L_x_86:
[----:B------:R-:W1:Y:S02]  /*50c0*/  LDCU UR4, c[0x0][0xb30] ;  /* 0x00016600ff0477ac */ /* 0x000e640008000800 */
[----:B-1----:R-:W-:-:S09]  /*50d0*/  UISETP.NE.AND UP0, UPT, UR4, 0x1, UPT ;  /* 0x000000010400788c */ /* 0x002fd2000bf05270 */
[----:B------:R-:W-:Y:S05]  /*50e0*/  BRA.U UP0, `(.L_x_87) ;  /* 0x0000000100407547 */ /* 0x000fea000b800000 */
[----:B------:R-:W1:Y:S08]  /*50f0*/  LDC.64 R4, c[0x0][0xb10] ;  /* 0x0002c400ff047b82 */ /* 0x000e700000000a00 */
[----:B------:R-:W2:Y:S08]  /*5100*/  LDC.64 R2, c[0x0][0xb18] ;  /* 0x0002c600ff027b82 */ /* 0x000eb00000000a00 */
[----:B------:R-:W3:Y:S08]  /*5110*/  LDC R0, c[0x0][0xb20] ;  /* 0x0002c800ff007b82 */ /* 0x000ef00000000800 */
[----:B------:R-:W4:Y:S01]  /*5120*/  LDC R6, c[0x0][0xb0c] ;  /* 0x0002c300ff067b82 */ /* 0x000f220000000800 */
[----:B-1----:R-:W-:-:S05]  /*5130*/  IMAD.HI.U32 R4, R146, R4, RZ ;  /* 0x0000000492047227 */ /* 0x002fca00078e00ff */
[----:B------:R-:W-:Y:S01]  /*5140*/  SHF.R.U32.HI R4, RZ, R5, R4 ;  /* 0x00000005ff047219 */ /* 0x000fe20000011604 */
[----:B--2---:R-:W-:Y:S01]  /*5150*/  IMAD.HI.U32 R3, R145, R3, RZ ;  /* 0x0000000391037227 */ /* 0x004fe200078e00ff */
[----:B------:R-:W-:-:S04]  /*5160*/  ISETP.NE.AND P0, PT, R2, 0x1, PT ;  /* 0x000000010200780c */ /* 0x000fc80003f05270 */
[----:B---3--:R-:W-:-:S04]  /*5170*/  SHF.R.U32.HI R0, RZ, R0, R3 ;  /* 0x00000000ff007219 */ /* 0x008fc80000011603 */
[----:B------:R-:W-:Y:S02]  /*5180*/  SEL R0, R145, R0, !P0 ;  /* 0x0000000091007207 */ /* 0x000fe40004000000 */
[----:B----4-:R-:W-:-:S04]  /*5190*/  ISETP.NE.AND P1, PT, R6, 0x1, PT ;  /* 0x000000010600780c */ /* 0x010fc80003f25270 */
[----:B------:R-:W-:-:S05]  /*51a0*/  SEL R4, R146, R4, !P1 ;  /* 0x0000000492047207 */ /* 0x000fca0004800000 */
[----:B------:R-:W-:Y:S02]  /*51b0*/  IMAD.IADD R3, R0, 0x1, -R4 ;  /* 0x0000000100037824 */ /* 0x000fe400078e0a04 */
[----:B------:R-:W-:Y:S02]  /*51c0*/  IMAD.IADD R0, R4, 0x1, -R0 ;  /* 0x0000000104007824 */ /* 0x000fe400078e0a00 */
[----:B------:R-:W-:Y:S02]  /*51d0*/  IMAD R146, R3, R6, R146 ;  /* 0x0000000603927224 */ /* 0x000fe400078e0292 */
[----:B------:R-:W-:Y:S02]  /*51e0*/  IMAD R145, R0, R2, R145 ;  /* 0x0000000200917224 */ /* 0x000fe400078e0291 */
.L_x_87:
[----:B------:R-:W-:Y:S01]  /*51f0*/  ULOP3.LUT UP0, URZ, UR40, 0x1b0, URZ, 0xc0, !UPT ;  /* 0x000001b028ff7892 */ /* 0x000fe2000f80c0ff */
[----:B------:R-:W-:Y:S02]  /*5200*/  IADD3 R138, PT, PT, R138, 0x1, RZ ;  /* 0x000000018a8a7810 */ /* 0x000fe40007ffe0ff */
[----:B------:R-:W-:-:S06]  /*5210*/  @P3 SHF.R.U32.HI R147, RZ, 0x10, R9 ;  /* 0x00000010ff933819 */ /* 0x000fcc0000011609 */
[----:B------:R-:W-:Y:S05]  /*5220*/  BRA.U !UP0, `(.L_x_88) ;  /* 0x00000001087c7547 */ /* 0x000fea000b800000 */
[----:B------:R-:W-:Y:S01]  /*5230*/  MOV R2, 0x0 ;  /* 0x0000000000027802 */ /* 0x000fe20000000f00 */
[----:B------:R-:W1:Y:S01]  /*5240*/  LDCU.64 UR8, c[0x4][0x80] ;  /* 0x01001000ff0877ac */ /* 0x000e620008000a00 */
[----:B------:R-:W-:Y:S02]  /*5250*/  HFMA2 R12, -RZ, RZ, 0, 5.9604644775390625e-08 ;  /* 0x00000001ff0c7431 */ /* 0x000fe400000001ff */
[----:B------:R-:W-:Y:S01]  /*5260*/  IMAD.MOV.U32 R8, RZ, RZ, 0x70 ;  /* 0x00000070ff087424 */ /* 0x000fe200078e00ff */
[----:B------:R2:W3:Y:S01]  /*5270*/  LDC.64 R14, c[0x4][R2] ;  /* 0x01000000020e7b82 */ /* 0x0004e20000000a00 */
[----:B------:R-:W4:Y:S01]  /*5280*/  LDCU.64 UR6, c[0x4][0x88] ;  /* 0x01001100ff0677ac */ /* 0x000f220008000a00 */
[----:B------:R-:W-:Y:S01]  /*5290*/  IMAD.MOV.U32 R13, RZ, RZ, RZ ;  /* 0x000000ffff0d7224 */ /* 0x000fe200078e00ff */
[----:B------:R-:W2:Y:S01]  /*52a0*/  LDCU.64 UR4, c[0x4][0x8] ;  /* 0x01000100ff0477ac */ /* 0x000ea20008000a00 */
[----:B-1----:R-:W-:Y:S01]  /*52b0*/  IMAD.U32 R4, RZ, RZ, UR8 ;  /* 0x00000008ff047e24 */ /* 0x002fe2000f8e00ff */
[----:B------:R-:W-:Y:S01]  /*52c0*/  MOV R5, UR9 ;  /* 0x0000000900057c02 */ /* 0x000fe20008000f00 */
[----:B----4-:R-:W-:Y:S01]  /*52d0*/  IMAD.U32 R6, RZ, RZ, UR6 ;  /* 0x00000006ff067e24 */ /* 0x010fe2000f8e00ff */
[----:B------:R-:W-:Y:S01]  /*52e0*/  MOV R7, UR7 ;  /* 0x0000000700077c02 */ /* 0x000fe20008000f00 */
[----:B--2---:R-:W-:Y:S01]  /*52f0*/  IMAD.U32 R10, RZ, RZ, UR4 ;  /* 0x00000004ff0a7e24 */ /* 0x004fe2000f8e00ff */
[----:B------:R-:W-:-:S02]  /*5300*/  MOV R11, UR5 ;  /* 0x00000005000b7c02 */ /* 0x000fc40008000f00 */
[----:B------:R-:W-:-:S07]  /*5310*/  LEPC R20, `(.L_x_89) ;  /* 0x000000001014794e */ /* 0x000fce0000000000 */
[----:B---3-5:R-:W-:Y:S05]  /*5320*/  CALL.ABS.NOINC R14 ;  /* 0x000000000e007343 */ /* 0x028fea0003c00000 */
.L_x_89:
[----:B------:R-:W1:Y:S01]  /*5330*/  LDC.64 R2, c[0x4][R2] ;  /* 0x0100000002027b82 */ /* 0x000e620000000a00 */
[----:B------:R-:W2:Y:S01]  /*5340*/  LDCU.64 UR8, c[0x4][0x80] ;  /* 0x01001000ff0877ac */ /* 0x000ea20008000a00 */
[----:B------:R-:W-:Y:S02]  /*5350*/  HFMA2 R12, -RZ, RZ, 0, 5.9604644775390625e-08 ;  /* 0x00000001ff0c7431 */ /* 0x000fe400000001ff */
[----:B------:R-:W-:Y:S01]  /*5360*/  IMAD.MOV.U32 R8, RZ, RZ, 0x70 ;  /* 0x00000070ff087424 */ /* 0x000fe200078e00ff */
[----:B------:R-:W3:Y:S01]  /*5370*/  LDCU.64 UR6, c[0x4][0x88] ;  /* 0x01001100ff0677ac */ /* 0x000ee20008000a00 */
[----:B------:R-:W-:Y:S01]  /*5380*/  IMAD.MOV.U32 R13, RZ, RZ, RZ ;  /* 0x000000ffff0d7224 */ /* 0x000fe200078e00ff */
[----:B------:R-:W4:Y:S01]  /*5390*/  LDCU.64 UR4, c[0x4][0x8] ;  /* 0x01000100ff0477ac */ /* 0x000f220008000a00 */
[----:B--2---:R-:W-:Y:S02]  /*53a0*/  MOV R4, UR8 ;  /* 0x0000000800047c02 */ /* 0x004fe40008000f00 */
[----:B------:R-:W-:Y:S01]  /*53b0*/  MOV R5, UR9 ;  /* 0x0000000900057c02 */ /* 0x000fe20008000f00 */
[----:B---3--:R-:W-:Y:S01]  /*53c0*/  IMAD.U32 R6, RZ, RZ, UR6 ;  /* 0x00000006ff067e24 */ /* 0x008fe2000f8e00ff */
[----:B------:R-:W-:Y:S01]  /*53d0*/  MOV R7, UR7 ;  /* 0x0000000700077c02 */ /* 0x000fe20008000f00 */
[----:B----4-:R-:W-:Y:S01]  /*53e0*/  IMAD.U32 R10, RZ, RZ, UR4 ;  /* 0x00000004ff0a7e24 */ /* 0x010fe2000f8e00ff */
[----:B------:R-:W-:-:S02]  /*53f0*/  MOV R11, UR5 ;  /* 0x00000005000b7c02 */ /* 0x000fc40008000f00 */
[----:B------:R-:W-:-:S07]  /*5400*/  LEPC R20, `(.L_x_88) ;  /* 0x000000001014794e */ /* 0x000fce0000000000 */
[----:B-1----:R-:W-:Y:S05]  /*5410*/  CALL.ABS.NOINC R2 ;  /* 0x0000000002007343 */ /* 0x002fea0003c00000 */
.L_x_88:
[----:B------:R-:W1:Y:S01]  /*5420*/  LDC.64 R2, c[0x0][0x890] ;  /* 0x00022400ff027b82 */ /* 0x000e620000000a00 */
[----:B------:R-:W-:-:S06]  /*5430*/  ULOP3.LUT UR4, UR44, 0x1, URZ, 0x3c, !UPT ;  /* 0x000000012c047892 */ /* 0x000fcc000f8e3cff */
[----:B------:R-:W-:Y:S01]  /*5440*/  IMAD.U32 R144, RZ, RZ, UR4 ;  /* 0x00000004ff907e24 */ /* 0x000fe2000f8e00ff */
[----:B-1----:R-:W-:-:S04]  /*5450*/  ISETP.NE.U32.AND P4, PT, R2, RZ, PT ;  /* 0x000000ff0200720c */ /* 0x002fc80003f85070 */
[----:B------:R-:W-:-:S13]  /*5460*/  ISETP.NE.AND.EX P4, PT, R3, RZ, PT, P4 ;  /* 0x000000ff0300720c */ /* 0x000fda0003f85340 */
[----:B------:R-:W-:Y:S05]  /*5470*/  @!P4 BRA `(.L_x_90) ;  /* 0x000000000034c947 */ /* 0x000fea0003800000 */
[----:B------:R-:W1:Y:S02]  /*5480*/  LDCU.64 UR4, c[0x0][0x888] ;  /* 0x00011100ff0477ac */ /* 0x000e640008000a00 */
[----:B-1----:R-:W-:-:S04]  /*5490*/  UISETP.NE.U32.AND UP0, UPT, UR4, URZ, UPT ;  /* 0x000000ff0400728c */ /* 0x002fc8000bf05070 */
[----:B------:R-:W-:-:S09]  /*54a0*/  UISETP.NE.AND.EX UP0, UPT, UR5, URZ, UPT, UP0 ;  /* 0x000000ff0500728c */ /* 0x000fd2000bf05300 */
[----:B------:R-:W-:Y:S05]  /*54b0*/  BRA.U !UP0, `(.L_x_91) ;  /* 0x0000000108187547 */ /* 0x000fea000b800000 */
[----:B------:R-:W1:Y:S01]  /*54c0*/  LDC.64 R4, c[0x0][0x888] ;  /* 0x00022200ff047b82 */ /* 0x000e620000000a00 */
[----:B------:R-:W-:-:S04]  /*54d0*/  IMAD R0, R2, UR36, RZ ;  /* 0x0000002402007c24 */ /* 0x000fc8000f8e02ff */
[----:B-1----:R-:W-:-:S05]  /*54e0*/  IMAD.WIDE R4, R0, 0x4, R4 ;  /* 0x0000000400047825 */ /* 0x002fca00078e0204 */
[----:B-----5:R1:W5:Y:S01]  /*54f0*/  LDG.E R91, desc[UR38][R4.64] ;  /* 0x00000026045b7981 */ /* 0x020362000c1e1900 */
[----:B------:R-:W-:Y:S01]  /*5500*/  MOV R133, 0x1 ;  /* 0x0000000100857802 */ /* 0x000fe20000000f00 */
[----:B------:R-:W-:Y:S06]  /*5510*/  BRA `(.L_x_90) ;  /* 0x00000000000c7947 */ /* 0x000fec0003800000 */
.L_x_91:
[----:B------:R-:W1:Y:S01]  /*5520*/  LDCU UR4, c[0x0][0x880] ;  /* 0x00011000ff0477ac */ /* 0x000e620008000800 */
[----:B------:R-:W-:Y:S01]  /*5530*/  HFMA2 R133, -RZ, RZ, 0, 5.9604644775390625e-08 ;  /* 0x00000001ff857431 */ /* 0x000fe200000001ff */
[----:B-1---5:R-:W-:Y:S02]  /*5540*/  MOV R91, UR4 ;  /* 0x00000004005b7c02 */ /* 0x022fe40008000f00 */
.L_x_90:
[----:B-1----:R-:W1:Y:S02]  /*5550*/  LDC.64 R4, c[0x0][0x8b0] ;  /* 0x00022c00ff047b82 */ /* 0x002e640000000a00 */
        /* <DEDUP_REMOVED lines=11> */
[----:B------:R-:W-:Y:S05]  /*5610*/  BRA `(.L_x_92) ;  /* 0x0000000000087947 */ /* 0x000fea0003800000 */
.L_x_93:
[----:B------:R-:W1:Y:S02]  /*5620*/  LDCU UR4, c[0x0][0x8a0] ;  /* 0x00011400ff0477ac */ /* 0x000e640008000800 */
[----:B-1---5:R-:W-:Y:S02]  /*5630*/  MOV R71, UR4 ;  /* 0x0000000400477c02 */ /* 0x022fe40008000f00 */
.L_x_92:
[----:B------:R-:W-:Y:S01]  /*5640*/  UISETP.NE.AND UP0, UPT, UR45, URZ, UPT ;  /* 0x000000ff2d00728c */ /* 0x000fe2000bf05270 */
[----:B------:R-:W-:-:S04]  /*5650*/  PLOP3.LUT P0, PT, PT, PT, PT, 0x8, 0x80 ;  /* 0x000000000080781c */ /* 0x000fc80003f0e170 */
[----:B------:R-:W-:-:S04]  /*5660*/  P2R R159, PR, RZ, 0x1 ;  /* 0x00000001ff9f7803 */ /* 0x000fc80000000000 */
[----:B------:R-:W-:Y:S05]  /*5670*/  BRA.U !UP0, `(.L_x_94) ;  /* 0x00000001083c7547 */ /* 0x000fea000b800000 */
[----:B------:R-:W-:-:S04]  /*5680*/  ISETP.NE.U32.AND P0, PT, R2, RZ, PT ;  /* 0x000000ff0200720c */ /* 0x000fc80003f05070 */
[----:B------:R-:W-:-:S13]  /*5690*/  ISETP.NE.AND.EX P0, PT, R3, RZ, PT, P0 ;  /* 0x000000ff0300720c */ /* 0x000fda0003f05300 */
[----:B-----5:R-:W-:-:S04]  /*56a0*/  @!P0 FSETP.EQ.AND P1, PT, R91, RZ, PT ;  /* 0x000000ff5b00820b */ /* 0x020fc80003f22000 */
[----:B------:R-:W-:Y:S01]  /*56b0*/  P2R R159, PR, RZ, 0x2 ;  /* 0x00000002ff9f7803 */ /* 0x000fe20000000000 */
[----:B------:R-:W-:Y:S08]  /*56c0*/  @!P0 BRA `(.L_x_94) ;  /* 0x0000000000288947 */ /* 0x000ff00003800000 */
[----:B------:R-:W2:Y:S01]  /*56d0*/  LDCU.64 UR4, c[0x0][0x888] ;  /* 0x00011100ff0477ac */ /* 0x000ea20008000a00 */
[----:B------:R-:W-:Y:S02]  /*56e0*/  LOP3.LUT P1, RZ, R133, 0xff, RZ, 0xc0, !PT ;  /* 0x000000ff85ff7812 */ /* 0x000fe4000782c0ff */
[----:B------:R-:W-:-:S04]  /*56f0*/  FSETP.NEU.AND P0, PT, R91, RZ, PT ;  /* 0x000000ff5b00720b */ /* 0x000fc80003f0d000 */
[----:B------:R-:W-:Y:S02]  /*5700*/  SEL R0, RZ, 0xffffffff, P0 ;  /* 0xffffffffff007807 */ /* 0x000fe40000000000 */
[----:B--2---:R-:W-:-:S04]  /*5710*/  ISETP.NE.U32.AND P2, PT, RZ, UR4, PT ;  /* 0x00000004ff007c0c */ /* 0x004fc8000bf45070 */
[----:B------:R-:W-:-:S04]  /*5720*/  ISETP.NE.AND.EX P2, PT, RZ, UR5, PT, P2 ;  /* 0x00000005ff007c0c */ /* 0x000fc8000bf45320 */
[----:B------:R-:W-:-:S04]  /*5730*/  @!P1 SEL R0, RZ, 0xffffffff, P2 ;  /* 0xffffffffff009807 */ /* 0x000fc80001000000 */
[----:B------:R-:W-:-:S04]  /*5740*/  LOP3.LUT R0, R0, 0x1, RZ, 0xc0, !PT ;  /* 0x0000000100007812 */ /* 0x000fc800078ec0ff */
[----:B------:R-:W-:-:S04]  /*5750*/  ISETP.EQ.U32.AND P0, PT, R0, 0x1, PT ;  /* 0x000000010000780c */ /* 0x000fc80003f02070 */
[----:B------:R-:W-:-:S09]  /*5760*/  P2R R159, PR, RZ, 0x1 ;  /* 0x00000001ff9f7803 */ /* 0x000fd20000000000 */
.L_x_94:
[----:B------:R-:W-:Y:S01]  /*5770*/  ISETP.NE.AND P5, PT, R159, RZ, PT ;  /* 0x000000ff9f00720c */ /* 0x000fe20003fa5270 */
[----:B------:R-:W-:Y:S01]  /*5780*/  IMAD.MOV.U32 R143, RZ, RZ, 0x1 ;  /* 0x00000001ff8f7424 */ /* 0x000fe200078e00ff */
[----:B------:R-:W-:Y:S01]  /*5790*/  LEA R3, R69, UR41, 0x3 ;  /* 0x0000002945037c11 */ /* 0x000fe2000f8e18ff */
[----:B------:R-:W-:Y:S01]  /*57a0*/  IMAD.SHL.U32 R136, R23, 0x80, RZ ;  /* 0x0000008017887824 */ /* 0x000fe200078e00ff */
[----:B------:R-:W-:Y:S01]  /*57b0*/  SHF.L.U32 R0, R150, 0x1f, RZ ;  /* 0x0000001f96007819 */ /* 0x000fe200000006ff */
[----:B------:R-:W-:Y:S01]  /*57c0*/  IMAD.SHL.U32 R135, R22, 0x80, RZ ;  /* 0x0000008016877824 */ /* 0x000fe200078e00ff */
[----:B-----5:R-:W-:Y:S01]  /*57d0*/  FSETP.NEU.AND P3, PT, R91, RZ, PT ;  /* 0x000000ff5b00720b */ /* 0x020fe20003f6d000 */
[----:B------:R-:W-:Y:S01]  /*57e0*/  IMAD R67, R69, 0x80, R70 ;  /* 0x0000008045437824 */ /* 0x000fe200078e0246 */
[----:B------:R-:W-:Y:S01]  /*57f0*/  CS2R R130, SRZ ;  /* 0x0000000000827805 */ /* 0x000fe2000001ff00 */
[----:B------:R-:W-:Y:S01]  /*5800*/  IMAD.MOV.U32 R68, RZ, RZ, RZ ;  /* 0x000000ffff447224 */ /* 0x000fe200078e00ff */
[----:B------:R-:W-:Y:S01]  /*5810*/  CS2R R128, SRZ ;  /* 0x0000000000807805 */ /* 0x000fe2000001ff00 */
[----:B------:R-:W-:Y:S01]  /*5820*/  IMAD.U32 R142, RZ, RZ, UR42 ;  /* 0x0000002aff8e7e24 */ /* 0x000fe2000f8e00ff */
[----:B------:R-:W-:Y:S01]  /*5830*/  CS2R R126, SRZ ;  /* 0x00000000007e7805 */ /* 0x000fe2000001ff00 */
[----:B------:R-:W-:Y:S01]  /*5840*/  VOTEU.ALL UP0, P5 ;  /* 0x0000000000ff7886 */ /* 0x000fe20002800000 */
[----:B------:R-:W-:Y:S01]  /*5850*/  @!P5 SHF.L.U32 R2, R144, 0x1f, RZ ;  /* 0x0000001f9002d819 */ /* 0x000fe200000006ff */
[----:B------:R-:W-:Y:S01]  /*5860*/  IMAD.U32 R141, RZ, RZ, UR43 ;  /* 0x0000002bff8d7e24 */ /* 0x000fe2000f8e00ff */
[----:B------:R-:W-:-:S02]  /*5870*/  CS2R R124, SRZ ;  /* 0x00000000007c7805 */ /* 0x000fc4000001ff00 */
[----:B------:R-:W-:Y:S01]  /*5880*/  CS2R R122, SRZ ;  /* 0x00000000007a7805 */ /* 0x000fe2000001ff00 */
[----:B------:R-:W-:Y:S01]  /*5890*/  @!UP0 ULEA UR4, UR43, UR41, 0x3 ;  /* 0x000000292b048291 */ /* 0x000fe2000f8e18ff */
[----:B------:R-:W-:Y:S02]  /*58a0*/  CS2R R120, SRZ ;  /* 0x0000000000787805 */ /* 0x000fe4000001ff00 */
[----:B------:R-:W-:Y:S02]  /*58b0*/  CS2R R118, SRZ ;  /* 0x0000000000767805 */ /* 0x000fe4000001ff00 */
[----:B------:R-:W-:-:S04]  /*58c0*/  CS2R R116, SRZ ;  /* 0x0000000000747805 */ /* 0x000fc8000001ff00 */
[----:B------:R2:W3:Y:S02]  /*58d0*/  @!P5 SYNCS.PHASECHK.TRANS64.TRYWAIT P1, [UR4+0x60], R2 ;  /* 0x00006002ff00d5a7 */ /* 0x0004e40008021104 */
[----:B------:R-:W4:Y:S01]  /*58e0*/  LDCU.64 UR4, c[0x0][0x888] ;  /* 0x00011100ff0477ac */ /* 0x000f220008000a00 */
[----:B------:R1:W3:Y:S01]  /*58f0*/  SYNCS.PHASECHK.TRANS64.TRYWAIT P0, [R3+URZ+0xd0], R0 ;  /* 0x0000d000030075a7 */ /* 0x0002e200080011ff */
[----:B----4-:R-:W-:-:S04]  /*5900*/  ISETP.NE.U32.AND P2, PT, RZ, UR4, PT ;  /* 0x00000004ff007c0c */ /* 0x010fc8000bf45070 */
[----:B------:R-:W-:-:S04]  /*5910*/  ISETP.NE.AND.EX P2, PT, RZ, UR5, PT, P2 ;  /* 0x00000005ff007c0c */ /* 0x000fc8000bf45320 */
[----:B--2---:R-:W-:Y:S02]  /*5920*/  SEL R2, RZ, 0xffffffff, P2 ;  /* 0xffffffffff027807 */ /* 0x004fe40001000000 */
[----:B------:R-:W-:Y:S02]  /*5930*/  LOP3.LUT P2, R134, R133, 0xff, RZ, 0xc0, !PT ;  /* 0x000000ff85867812 */ /* 0x000fe4000784c0ff */
[----:B-1----:R-:W-:-:S04]  /*5940*/  SEL R0, RZ, 0xffffffff, P3 ;  /* 0xffffffffff007807 */ /* 0x002fc80001800000 */
[----:B------:R-:W-:-:S04]  /*5950*/  @P4 SEL R0, R2, R0, !P2 ;  /* 0x0000000002004207 */ /* 0x000fc80005000000 */
[----:B------:R-:W-:-:S04]  /*5960*/  LOP3.LUT R0, R0, 0x1, RZ, 0xc0, !PT ;  /* 0x0000000100007812 */ /* 0x000fc800078ec0ff */
[----:B------:R-:W-:-:S04]  /*5970*/  ISETP.NE.U32.AND P2, PT, R0, 0x1, PT ;  /* 0x000000010000780c */ /* 0x000fc80003f45070 */
[----:B------:R-:W-:Y:S02]  /*5980*/  P2R R157, PR, RZ, 0x4 ;  /* 0x00000004ff9d7803 */ /* 0x000fe40000000000 */
[----:B---3--:R-:W-:Y:S02]  /*5990*/  @!P5 SEL R143, RZ, 0x1, !P1 ;  /* 0x00000001ff8fd807 */ /* 0x008fe40004800000 */
[----:B------:R-:W-:-:S07]  /*59a0*/  SEL R137, RZ, 0x1, !P0 ;  /* 0x00000001ff897807 */ /* 0x000fce0004000000 */
.L_x_207:
[----:B------:R-:W-:Y:S01]  /*59b0*/  ISETP.NE.AND P0, PT, R159, RZ, PT ;  /* 0x000000ff9f00720c */ /* 0x000fe20003f05270 */
[----:B------:R-:W-:Y:S05]  /*59c0*/  YIELD ;  /* 0x0000000000007946 */ /* 0x000fea0003800000 */
[----:B------:R-:W-:Y:S07]  /*59d0*/  BSSY B1, `(.L_x_95) ;  /* 0x000001a000017945 */ /* 0x000fee0003800000 */
[----:B------:R-:W-:Y:S05]  /*59e0*/  @P0 BRA `(.L_x_96) ;  /* 0x0000000000600947 */ /* 0x000fea0003800000 */
[----:B------:R-:W-:Y:S01]  /*59f0*/  ISETP.NE.AND P1, PT, R157, RZ, PT ;  /* 0x000000ff9d00720c */ /* 0x000fe20003f25270 */
[----:B------:R-:W-:Y:S01]  /*5a00*/  BSSY B0, `(.L_x_97) ;  /* 0x000000b000007945 */ /* 0x000fe20003800000 */
[----:B------:R-:W-:Y:S11]  /*5a10*/  ISETP.NE.AND P0, PT, R143, RZ, PT ;  /* 0x000000ff8f00720c */ /* 0x000ff60003f05270 */
[----:B------:R-:W-:Y:S05]  /*5a20*/  @P1 LEA R6, R141, R152, 0xd ;  /* 0x000000988d061211 */ /* 0x000fea00078e68ff */
[--C-:B------:R-:W-:Y:S02]  /*5a30*/  @P1 IMAD R5, R154, -0x10, R6.reuse ;  /* 0xfffffff09a051824 */ /* 0x100fe400078e0206 */
[----:B------:R-:W-:Y:S03]  /*5a40*/  @P1 IMAD R4, R153, -0x10, R6 ;  /* 0xfffffff099041824 */ /* 0x000fe600078e0206 */
[----:B------:R-:W-:Y:S01]  /*5a50*/  @P1 LEA R3, R151, R5, 0x4 ;  /* 0x0000000597031211 */ /* 0x000fe200078e20ff */
[----:B------:R-:W-:Y:S06]  /*5a60*/  @P0 BRA `(.L_x_98) ;  /* 0x0000000000100947 */ /* 0x000fec0003800000 */
[----:B------:R-:W-:Y:S02]  /*5a70*/  LEA R2, R141, UR41, 0x3 ;  /* 0x000000298d027c11 */ /* 0x000fe4000f8e18ff */
[----:B------:R-:W-:Y:S04]  /*5a80*/  SHF.L.U32 R0, R144, 0x1f, RZ ;  /* 0x0000001f90007819 */ /* 0x000fe800000006ff */
[----:B------:R-:W1:Y:S02]  /*5a90*/  SYNCS.PHASECHK.TRANS64.TRYWAIT P0, [R2+URZ+0x60], R0 ;  /* 0x00006000020075a7 */ /* 0x000e6400080011ff */
[----:B-1----:R-:W-:Y:S05]  /*5aa0*/  @!P0 BRA `(.L_x_99) ;  /* 0x0000004c00808947 */ /* 0x002fea0003800000 */
.L_x_98:
[----:B------:R-:W-:Y:S05]  /*5ab0*/  BSYNC B0 ;  /* 0x0000000000007941 */ /* 0x000fea0003800000 */
.L_x_97:
[----:B------:R-:W-:Y:S01]  /*5ac0*/  ISETP.NE.AND P0, PT, R157, RZ, PT ;  /* 0x000000ff9d00720c */ /* 0x000fe20003f05270 */
[----:B------:R-:W-:Y:S11]  /*5ad0*/  VIADD R141, R141, 0x1 ;  /* 0x000000018d8d7836 */ /* 0x000ff60000000000 */
[----:B------:R-:W-:Y:S01]  /*5ae0*/  @!UPT UIADD3 URZ, UPT, UPT, URZ, URZ, URZ ;  /* 0x000000fffffff290 */ /* 0x000fe2000fffe0ff */
[----:B------:R2:W3:Y:S04]  /*5af0*/  @P0 LDS.128 R116, [R6] ;  /* 0x0000000006740984 */ /* 0x0004e80000000c00 */
[----:B------:R2:W4:Y:S04]  /*5b00*/  @P0 LDS.128 R124, [R4+0x20] ;  /* 0x00002000047c0984 */ /* 0x0005280000000c00 */
[----:B------:R2:W2:Y:S04]  /*5b10*/  @P0 LDS.128 R120, [R5+0x10] ;  /* 0x0000100005780984 */ /* 0x0004a80000000c00 */
[----:B------:R2:W2:Y:S01]  /*5b20*/  @P0 LDS.128 R128, [R3+0x10] ;  /* 0x0000100003800984 */ /* 0x0004a20000000c00 */
[C---:B------:R-:W-:Y:S04]  /*5b30*/  ISETP.NE.AND P0, PT, R141.reuse, 0x4, PT ;  /* 0x000000048d00780c */ /* 0x040fe80003f05270 */
[----:B-1----:R-:W-:Y:S02]  /*5b40*/  SEL R0, RZ, 0x1, P0 ;  /* 0x00000001ff007807 */ /* 0x002fe40000000000 */
[----:B------:R-:W-:Y:S02]  /*5b50*/  SEL R141, R141, RZ, P0 ;  /* 0x000000ff8d8d7207 */ /* 0x000fe40000000000 */
[----:B------:R-:W-:Y:S02]  /*5b60*/  LOP3.LUT R144, R144, R0, RZ, 0x3c, !PT ;  /* 0x0000000090907212 */ /* 0x000fe400078e3cff */
.L_x_96:
[----:B------:R-:W-:Y:S05]  /*5b70*/  BSYNC B1 ;  /* 0x0000000000017941 */ /* 0x000fea0003800000 */
.L_x_95:
[C---:B------:R-:W-:Y:S01]  /*5b80*/  LOP3.LUT P1, RZ, R68.reuse, R137, RZ, 0xfc, !PT ;  /* 0x0000008944ff7212 */ /* 0x040fe2000782fcff */
[----:B------:R-:W-:Y:S01]  /*5b90*/  IMAD.SHL.U32 R66, R68, 0x20, RZ ;  /* 0x0000002044427824 */ /* 0x000fe200078e00ff */
[----:B------:R-:W-:Y:S01]  /*5ba0*/  LEA R112, R69, UR41, 0x3 ;  /* 0x0000002945707c11 */ /* 0x000fe2000f8e18ff */
[----:B------:R-:W-:Y:S02]  /*5bb0*/  BSSY B0, `(.L_x_100) ;  /* 0x0000009000007945 */ /* 0x000fe40003800000 */
[----:B------:R-:W-:Y:S05]  /*5bc0*/  IMAD.IADD R2, R67, 0x1, R66 ;  /* 0x0000000143027824 */ /* 0x000fea00078e0242 */
[----:B------:R-:W-:Y:S04]  /*5bd0*/  SHF.R.U32.HI R0, RZ, 0x15, R2 ;  /* 0x00000015ff007819 */ /* 0x000fe80000011602 */
[----:B------:R-:W-:Y:S01]  /*5be0*/  LOP3.LUT P0, RZ, R0, 0x3, R156, 0x48, !PT ;  /* 0x0000000300ff7812 */ /* 0x000fe2000780489c */
[----:B------:R-:W-:Y:S01]  /*5bf0*/  @!UPT UIADD3 URZ, UPT, UPT, URZ, URZ, URZ ;  /* 0x000000fffffff290 */ /* 0x000fe2000fffe0ff */
[----:B------:R-:W-:Y:S11]  /*5c00*/  @P1 BRA `(.L_x_101) ;  /* 0x00000000000c1947 */ /* 0x000ff60003800000 */
[----:B------:R-:W-:Y:S04]  /*5c10*/  SHF.L.U32 R0, R150, 0x1f, RZ ;  /* 0x0000001f96007819 */ /* 0x000fe800000006ff */
[----:B------:R-:W1:Y:S02]  /*5c20*/  SYNCS.PHASECHK.TRANS64.TRYWAIT P1, [R112+URZ+0xd0], R0 ;  /* 0x0000d000700075a7 */ /* 0x000e6400080211ff */
[----:B-1----:R-:W-:Y:S05]  /*5c30*/  @!P1 BRA `(.L_x_102) ;  /* 0x0000004c00309947 */ /* 0x002fea0003800000 */
.L_x_101:
[----:B------:R-:W-:Y:S05]  /*5c40*/  BSYNC B0 ;  /* 0x0000000000007941 */ /* 0x000fea0003800000 */
.L_x_100:
[----:B------:R-:W-:Y:S05]  /*5c50*/  @!P0 BRA `(.L_x_103) ;  /* 0x0000000000408947 */ /* 0x000fea0003800000 */
[----:B------:R-:W2:Y:S01]  /*5c60*/  LDCU.64 UR8, c[0x4][0x70] ;  /* 0x01000e00ff0877ac */ /* 0x000ea20008000a00 */
[----:B------:R-:W-:Y:S01]  /*5c70*/  MOV R15, 0x0 ;  /* 0x00000000000f7802 */ /* 0x000fe20000000f00 */
[----:B------:R-:W-:Y:S02]  /*5c80*/  HFMA2 R12, -RZ, RZ, 0, 5.9604644775390625e-08 ;  /* 0x00000001ff0c7431 */ /* 0x000fe400000001ff */
[----:B------:R-:W-:Y:S02]  /*5c90*/  IMAD.MOV.U32 R8, RZ, RZ, 0x192 ;  /* 0x00000192ff087424 */ /* 0x000fe400078e00ff */
[----:B------:R-:W-:Y:S01]  /*5ca0*/  IMAD.MOV.U32 R13, RZ, RZ, RZ ;  /* 0x000000ffff0d7224 */ /* 0x000fe200078e00ff */
[----:B------:R-:W1:Y:S01]  /*5cb0*/  LDCU.64 UR6, c[0x4][0x78] ;  /* 0x01000f00ff0677ac */ /* 0x000e620008000a00 */
[----:B------:R-:W3:Y:S01]  /*5cc0*/  LDC.64 R14, c[0x4][R15] ;  /* 0x010000000f0e7b82 */ /* 0x000ee20000000a00 */
[----:B------:R-:W5:Y:S01]  /*5cd0*/  LDCU.64 UR4, c[0x4][0x10] ;  /* 0x01000200ff0477ac */ /* 0x000f620008000a00 */
[----:B--2---:R-:W-:Y:S01]  /*5ce0*/  MOV R5, UR9 ;  /* 0x0000000900057c02 */ /* 0x004fe20008000f00 */
[----:B------:R-:W-:Y:S01]  /*5cf0*/  IMAD.U32 R4, RZ, RZ, UR8 ;  /* 0x00000008ff047e24 */ /* 0x000fe2000f8e00ff */
[----:B-1----:R-:W-:Y:S01]  /*5d00*/  MOV R7, UR7 ;  /* 0x0000000700077c02 */ /* 0x002fe20008000f00 */
[----:B------:R-:W-:Y:S01]  /*5d10*/  IMAD.U32 R6, RZ, RZ, UR6 ;  /* 0x00000006ff067e24 */ /* 0x000fe2000f8e00ff */
[----:B-----5:R-:W-:Y:S01]  /*5d20*/  MOV R11, UR5 ;  /* 0x00000005000b7c02 */ /* 0x020fe20008000f00 */
[----:B------:R-:W-:Y:S02]  /*5d30*/  IMAD.U32 R10, RZ, RZ, UR4 ;  /* 0x00000004ff0a7e24 */ /* 0x000fe4000f8e00ff */
[----:B------:R-:W-:Y:S07]  /*5d40*/  LEPC R20, `(.L_x_103) ;  /* 0x000000001014794e */ /* 0x000fee0000000000 */
[----:B---34-:R-:W-:Y:S05]  /*5d50*/  CALL.ABS.NOINC R14 ;  /* 0x000000000e007343 */ /* 0x018fea0003c00000 */
.L_x_103:
[----:B------:R-:W-:Y:S05]  /*5d60*/  WARPSYNC.ALL ;  /* 0x0000000000007948 */ /* 0x000fea0003800000 */
[----:B------:R-:W-:Y:S01]  /*5d70*/  R2UR UR4, R2 ;  /* 0x00000000020472ca */ /* 0x000fe200000e0000 */
[----:B------:R-:W-:Y:S01]  /*5d80*/  HFMA2 R53, -RZ, RZ, 3.7421875, 0 ;  /* 0x437c0000ff357431 */ /* 0x000fe200000001ff */
[C---:B---3--:R-:W-:Y:S01]  /*5d90*/  SHF.L.U32 R36, R116.reuse, 0x10, RZ ;  /* 0x0000001074247819 */ /* 0x048fe200000006ff */
[----:B------:R-:W-:Y:S01]  /*5da0*/  BSSY.RECONVERGENT B1, `(.L_x_104) ;  /* 0x000017a000017945 */ /* 0x000fe20003800200 */
[----:B------:R-:W-:Y:S02]  /*5db0*/  LOP3.LUT R37, R116, 0xffff0000, RZ, 0xc0, !PT ;  /* 0xffff000074257812 */ /* 0x000fe400078ec0ff */
[----:B------:R-:W-:Y:S02]  /*5dc0*/  SHF.L.U32 R38, R117, 0x10, RZ ;  /* 0x0000001075267819 */ /* 0x000fe400000006ff */
[----:B------:R-:W-:Y:S02]  /*5dd0*/  MOV R87, 0x3bbb989d ;  /* 0x3bbb989d00577802 */ /* 0x000fe40000000f00 */
[----:B------:R-:W-:Y:S03]  /*5de0*/  ISETP.NE.AND P1, PT, R68, 0x3, PT ;  /* 0x000000034400780c */ /* 0x000fe60003f25270 */
[----:B--2---:R-:W1:Y:S10]  /*5df0*/  LDTM.x32 R4, tmem[UR4] ;  /* 0x00000004000479ee */ /* 0x004e7400082c0000 */
[----:B------:R-:W-:Y:S01]  /*5e00*/  @!P1 NOP ;  /* 0x0000000000009918 */ /* 0x000fe20000000000 */
[C---:B-1----:R-:W-:Y:S01]  /*5e10*/  FMUL R0, R71.reuse, R4 ;  /* 0x0000000447007220 */ /* 0x042fe20000400000 */
[C---:B------:R-:W-:Y:S01]  /*5e20*/  FMUL R4, R71.reuse, R8 ;  /* 0x0000000847047220 */ /* 0x040fe20000400000 */
        /* <DEDUP_REMOVED lines=15> */
[----:B------:R-:W-:Y:S01]  /*5f20*/  FMUL R14, R71, R18 ;  /* 0x00000012470e7220 */ /* 0x000fe20000400000 */
[----:B------:R-:W-:Y:S01]  /*5f30*/  LOP3.LUT R32, R117, 0xffff0000, RZ, 0xc0, !PT ;  /* 0xffff000075207812 */ /* 0x000fe200078ec0ff */
[C---:B------:R-:W-:Y:S01]  /*5f40*/  FMUL R25, R71.reuse, R29 ;  /* 0x0000001d47197220 */ /* 0x040fe20000400000 */
[C---:B------:R-:W-:Y:S01]  /*5f50*/  FMUL R18, R71.reuse, R22 ;  /* 0x0000001647127220 */ /* 0x040fe20000400000 */
[C---:B------:R-:W-:Y:S01]  /*5f60*/  FMUL R7, R71.reuse, R7 ;  /* 0x0000000747077220 */ /* 0x040fe20000400000 */
[----:B------:R-:W-:Y:S01]  /*5f70*/  FMUL R29, R71, R33 ;  /* 0x00000021471d7220 */ /* 0x000fe20000400000 */
[----:B------:R-:W-:Y:S01]  /*5f80*/  FFMA R0, R91, R36, R0 ;  /* 0x000000245b007223 */ /* 0x000fe20000000000 */
[C---:B------:R-:W-:Y:S01]  /*5f90*/  SHF.L.U32 R33, R118.reuse, 0x10, RZ ;  /* 0x0000001076217819 */ /* 0x040fe200000006ff */
[C---:B------:R-:W-:Y:S01]  /*5fa0*/  FMUL R22, R71.reuse, R26 ;  /* 0x0000001a47167220 */ /* 0x040fe20000400000 */
[----:B------:R-:W-:Y:S01]  /*5fb0*/  FMUL R26, R71, R30 ;  /* 0x0000001e471a7220 */ /* 0x000fe20000400000 */
[----:B------:R-:W-:Y:S01]  /*5fc0*/  FFMA R2, R91, R37, R2 ;  /* 0x000000255b027223 */ /* 0x000fe20000000002 */
[----:B------:R-:W-:Y:S01]  /*5fd0*/  FMUL R30, R71, R34 ;  /* 0x00000022471e7220 */ /* 0x000fe20000400000 */
[C---:B------:R-:W-:Y:S01]  /*5fe0*/  FFMA R3, R91.reuse, R38, R3 ;  /* 0x000000265b037223 */ /* 0x040fe20000000003 */
[----:B------:R-:W-:Y:S01]  /*5ff0*/  LOP3.LUT R34, R118, 0xffff0000, RZ, 0xc0, !PT ;  /* 0xffff000076227812 */ /* 0x000fe200078ec0ff */
[----:B------:R-:W-:Y:S01]  /*6000*/  FFMA R7, R91, R32, R7 ;  /* 0x000000205b077223 */ /* 0x000fe20000000007 */
[----:B------:R-:W-:Y:S01]  /*6010*/  SHF.L.U32 R32, R119, 0x10, RZ ;  /* 0x0000001077207819 */ /* 0x000fe200000006ff */
[----:B------:R-:W-:Y:S01]  /*6020*/  FFMA R4, R91, R33, R4 ;  /* 0x000000215b047223 */ /* 0x000fe20000000004 */
[----:B------:R-:W-:Y:S01]  /*6030*/  LOP3.LUT R36, R119, 0xffff0000, RZ, 0xc0, !PT ;  /* 0xffff000077247812 */ /* 0x000fe200078ec0ff */
[----:B------:R-:W-:Y:S01]  /*6040*/  FMUL R11, R71, R11 ;  /* 0x0000000b470b7220 */ /* 0x000fe20000400000 */
[C---:B------:R-:W-:Y:S01]  /*6050*/  SHF.L.U32 R33, R120.reuse, 0x10, RZ ;  /* 0x0000001078217819 */ /* 0x040fe200000006ff */
[C---:B------:R-:W-:Y:S01]  /*6060*/  FFMA R5, R91.reuse, R34, R5 ;  /* 0x000000225b057223 */ /* 0x040fe20000000005 */
        /* <DEDUP_REMOVED lines=9> */
[----:B------:R-:W-:Y:S01]  /*6100*/  LOP3.LUT R32, R122, 0xffff0000, RZ, 0xc0, !PT ;  /* 0xffff00007a207812 */ /* 0x000fe200078ec0ff */
[C---:B------:R-:W-:Y:S01]  /*6110*/  FFMA R10, R91.reuse, R34, R10 ;  /* 0x000000225b0a7223 */ /* 0x040fe2000000000a */
[----:B------:R-:W-:Y:S01]  /*6120*/  FFMA R15, R91, R33, R15 ;  /* 0x000000215b0f7223 */ /* 0x000fe2000000000f */
[----:B------:R-:W-:Y:S01]  /*6130*/  SHF.L.U32 R33, R123, 0x10, RZ ;  /* 0x000000107b217819 */ /* 0x000fe200000006ff */
[----:B------:R-:W-:Y:S01]  /*6140*/  FFMA R12, R91, R36, R12 ;  /* 0x000000245b0c7223 */ /* 0x000fe2000000000c */
[----:B------:R-:W-:Y:S01]  /*6150*/  LOP3.LUT R34, R123, 0xffff0000, RZ, 0xc0, !PT ;  /* 0xffff00007b227812 */ /* 0x000fe200078ec0ff */
[----:B------:R-:W-:Y:S01]  /*6160*/  FFMA R13, R91, R32, R13 ;  /* 0x000000205b0d7223 */ /* 0x000fe2000000000d */
[C---:B----4-:R-:W-:Y:S01]  /*6170*/  SHF.L.U32 R32, R124.reuse, 0x10, RZ ;  /* 0x000000107c207819 */ /* 0x050fe200000006ff */
[----:B------:R-:W-:Y:S01]  /*6180*/  FMUL R19, R71, R19 ;  /* 0x0000001347137220 */ /* 0x000fe20000400000 */
[----:B------:R-:W-:Y:S01]  /*6190*/  LOP3.LUT R36, R124, 0xffff0000, RZ, 0xc0, !PT ;  /* 0xffff00007c247812 */ /* 0x000fe200078ec0ff */
[----:B------:R-:W-:Y:S01]  /*61a0*/  FFMA R14, R91, R33, R14 ;  /* 0x000000215b0e7223 */ /* 0x000fe2000000000e */
[----:B------:R-:W-:Y:S01]  /*61b0*/  SHF.L.U32 R33, R125, 0x10, RZ ;  /* 0x000000107d217819 */ /* 0x000fe200000006ff */
[C---:B------:R-:W-:Y:S01]  /*61c0*/  FFMA R19, R91.reuse, R34, R19 ;  /* 0x000000225b137223 */ /* 0x040fe20000000013 */
[C---:B------:R-:W-:Y:S01]  /*61d0*/  FFMA R16, R91.reuse, R32, R16 ;  /* 0x000000205b107223 */ /* 0x040fe20000000010 */
[----:B------:R-:W-:Y:S01]  /*61e0*/  FFMA R17, R91, R36, R17 ;  /* 0x000000245b117223 */ /* 0x000fe20000000011 */
[----:B------:R-:W-:Y:S01]  /*61f0*/  LOP3.LUT R32, R125, 0xffff0000, RZ, 0xc0, !PT ;  /* 0xffff00007d207812 */ /* 0x000fe200078ec0ff */
[----:B------:R-:W-:Y:S01]  /*6200*/  FFMA R18, R91, R33, R18 ;  /* 0x000000215b127223 */ /* 0x000fe20000000012 */
[C---:B------:R-:W-:Y:S01]  /*6210*/  SHF.L.U32 R34, R126.reuse, 0x10, RZ ;  /* 0x000000107e227819 */ /* 0x040fe200000006ff */
[C---:B------:R-:W-:Y:S01]  /*6220*/  FMUL R23, R71.reuse, R23 ;  /* 0x0000001747177220 */ /* 0x040fe20000400000 */
[----:B------:R-:W-:Y:S01]  /*6230*/  LOP3.LUT R33, R126, 0xffff0000, RZ, 0xc0, !PT ;  /* 0xffff00007e217812 */ /* 0x000fe200078ec0ff */
[----:B------:R-:W-:Y:S01]  /*6240*/  FMUL R27, R71, R27 ;  /* 0x0000001b471b7220 */ /* 0x000fe20000400000 */
[----:B------:R-:W-:Y:S01]  /*6250*/  SHF.L.U32 R36, R127, 0x10, RZ ;  /* 0x000000107f247819 */ /* 0x000fe200000006ff */
[C---:B------:R-:W-:Y:S01]  /*6260*/  FFMA R23, R91.reuse, R32, R23 ;  /* 0x000000205b177223 */ /* 0x040fe20000000017 */
[----:B------:R-:W-:Y:S01]  /*6270*/  FFMA R20, R91, R34, R20 ;  /* 0x000000225b147223 */ /* 0x000fe20000000014 */
[----:B------:R-:W-:Y:S01]  /*6280*/  LOP3.LUT R32, R127, 0xffff0000, RZ, 0xc0, !PT ;  /* 0xffff00007f207812 */ /* 0x000fe200078ec0ff */
[C---:B------:R-:W-:Y:S01]  /*6290*/  FFMA R21, R91.reuse, R33, R21 ;  /* 0x000000215b157223 */ /* 0x040fe20000000015 */
[C---:B------:R-:W-:Y:S01]  /*62a0*/  SHF.L.U32 R33, R128.reuse, 0x10, RZ ;  /* 0x0000001080217819 */ /* 0x040fe200000006ff */
        /* <DEDUP_REMOVED lines=10> */
[C---:B------:R-:W-:Y:S01]  /*6350*/  FFMA R31, R91.reuse, R36, R31 ;  /* 0x000000245b1f7223 */ /* 0x040fe2000000001f */
[----:B------:R-:W-:Y:S01]  /*6360*/  LOP3.LUT R32, R130, 0xffff0000, RZ, 0xc0, !PT ;  /* 0xffff000082207812 */ /* 0x000fe200078ec0ff */
[----:B------:R-:W-:Y:S01]  /*6370*/  FFMA R28, R91, R33, R28 ;  /* 0x000000215b1c7223 */ /* 0x000fe2000000001c */
[----:B------:R-:W-:Y:S01]  /*6380*/  SHF.L.U32 R34, R131, 0x10, RZ ;  /* 0x0000001083227819 */ /* 0x000fe200000006ff */
[----:B------:R-:W-:Y:S01]  /*6390*/  FMUL R35, R71, R35 ;  /* 0x0000002347237220 */ /* 0x000fe20000400000 */
[----:B------:R-:W-:Y:S01]  /*63a0*/  LOP3.LUT R33, R131, 0xffff0000, RZ, 0xc0, !PT ;  /* 0xffff000083217812 */ /* 0x000fe200078ec0ff */
[C---:B------:R-:W-:Y:S02]  /*63b0*/  FFMA R29, R91.reuse, R32, R29 ;  /* 0x000000205b1d7223 */ /* 0x040fe4000000001d */
[C---:B------:R-:W-:Y:S02]  /*63c0*/  FFMA R30, R91.reuse, R34, R30 ;  /* 0x000000225b1e7223 */ /* 0x040fe4000000001e */
[----:B------:R-:W-:Y:S01]  /*63d0*/  FFMA R35, R91, R33, R35 ;  /* 0x000000215b237223 */ /* 0x000fe20000000023 */
[----:B------:R-:W-:Y:S04]  /*63e0*/  FFMA.SAT R32, R0, -R87, 0.5 ;  /* 0x3f00000000207423 */ /* 0x000fe80000002857 */
[----:B------:R-:W-:Y:S04]  /*63f0*/  FFMA.RM R54, R32, R53, 12582913 ;  /* 0x4b40000120367423 */ /* 0x000fe80000004035 */
[----:B------:R-:W-:Y:S04]  /*6400*/  FADD R32, R54, -12583039 ;  /* 0xcb40007f36207421 */ /* 0x000fe80000000000 */
[C---:B------:R-:W-:Y:S04]  /*6410*/  FFMA R32, R0.reuse, -1.4426950216293334961, -R32 ;  /* 0xbfb8aa3b00207823 */ /* 0x040fe80000000820 */
[----:B------:R-:W-:Y:S01]  /*6420*/  FFMA R32, R0, -1.925963033500011079e-08, R32 ;  /* 0xb2a5706000207823 */ /* 0x000fe20000000020 */
[C---:B------:R-:W-:Y:S03]  /*6430*/  FFMA.SAT R33, R2.reuse, -R87, 0.5 ;  /* 0x3f00000002217423 */ /* 0x040fe60000002857 */
[----:B------:R-:W1:Y:S01]  /*6440*/  MUFU.EX2 R88, R32 ;  /* 0x0000002000587308 */ /* 0x000e620000000800 */
[----:B------:R-:W-:Y:S04]  /*6450*/  FFMA.RM R55, R33, R53, 12582913 ;  /* 0x4b40000121377423 */ /* 0x000fe80000004035 */
[----:B------:R-:W-:Y:S04]  /*6460*/  FADD R33, R55, -12583039 ;  /* 0xcb40007f37217421 */ /* 0x000fe80000000000 */
[C---:B------:R-:W-:Y:S04]  /*6470*/  FFMA R33, R2.reuse, -1.4426950216293334961, -R33 ;  /* 0xbfb8aa3b02217823 */ /* 0x040fe80000000821 */
[----:B------:R-:W-:Y:S01]  /*6480*/  FFMA R33, R2, -1.925963033500011079e-08, R33 ;  /* 0xb2a5706002217823 */ /* 0x000fe20000000021 */
[C---:B------:R-:W-:Y:S03]  /*6490*/  FFMA.SAT R34, R3.reuse, -R87, 0.5 ;  /* 0x3f00000003227423 */ /* 0x040fe60000002857 */
[----:B------:R-:W2:Y:S01]  /*64a0*/  MUFU.EX2 R90, R33 ;  /* 0x00000021005a7308 */ /* 0x000ea20000000800 */
[----:B------:R-:W-:Y:S04]  /*64b0*/  FFMA.RM R56, R34, R53, 12582913 ;  /* 0x4b40000122387423 */ /* 0x000fe80000004035 */
[----:B------:R-:W-:Y:S04]  /*64c0*/  FADD R34, R56, -12583039 ;  /* 0xcb40007f38227421 */ /* 0x000fe80000000000 */
[C---:B------:R-:W-:Y:S04]  /*64d0*/  FFMA R34, R3.reuse, -1.4426950216293334961, -R34 ;  /* 0xbfb8aa3b03227823 */ /* 0x040fe80000000822 */
[----:B------:R-:W-:Y:S01]  /*64e0*/  FFMA R34, R3, -1.925963033500011079e-08, R34 ;  /* 0xb2a5706003227823 */ /* 0x000fe20000000022 */
[----:B------:R-:W-:Y:S03]  /*64f0*/  FFMA.SAT R36, R7, -R87, 0.5 ;  /* 0x3f00000007247423 */ /* 0x000fe60000002857 */
[----:B------:R-:W3:Y:S01]  /*6500*/  MUFU.EX2 R89, R34 ;  /* 0x0000002200597308 */ /* 0x000ee20000000800 */
[----:B------:R-:W-:Y:S04]  /*6510*/  FFMA.RM R57, R36, R53, 12582913 ;  /* 0x4b40000124397423 */ /* 0x000fe80000004035 */
[----:B------:R-:W-:Y:S04]  /*6520*/  FADD R36, R57, -12583039 ;  /* 0xcb40007f39247421 */ /* 0x000fe80000000000 */
[C---:B------:R-:W-:Y:S04]  /*6530*/  FFMA R36, R7.reuse, -1.4426950216293334961, -R36 ;  /* 0xbfb8aa3b07247823 */ /* 0x040fe80000000824 */
[----:B------:R-:W-:Y:S01]  /*6540*/  FFMA R36, R7, -1.925963033500011079e-08, R36 ;  /* 0xb2a5706007247823 */ /* 0x000fe20000000024 */
[----:B------:R-:W-:Y:S03]  /*6550*/  FFMA.SAT R37, R4, -R87, 0.5 ;  /* 0x3f00000004257423 */ /* 0x000fe60000002857 */
[----:B------:R-:W4:Y:S01]  /*6560*/  MUFU.EX2 R92, R36 ;  /* 0x00000024005c7308 */ /* 0x000f220000000800 */
[----:B------:R-:W-:Y:S04]  /*6570*/  FFMA.RM R58, R37, R53, 12582913 ;  /* 0x4b400001253a7423 */ /* 0x000fe80000004035 */
[----:B------:R-:W-:Y:S04]  /*6580*/  FADD R37, R58, -12583039 ;  /* 0xcb40007f3a257421 */ /* 0x000fe80000000000 */
[C---:B------:R-:W-:Y:S04]  /*6590*/  FFMA R37, R4.reuse, -1.4426950216293334961, -R37 ;  /* 0xbfb8aa3b04257823 */ /* 0x040fe80000000825 */
[----:B------:R-:W-:Y:S01]  /*65a0*/  FFMA R37, R4, -1.925963033500011079e-08, R37 ;  /* 0xb2a5706004257823 */ /* 0x000fe20000000025 */
[----:B------:R-:W-:Y:S03]  /*65b0*/  FFMA.SAT R38, R5, -R87, 0.5 ;  /* 0x3f00000005267423 */ /* 0x000fe60000002857 */
[----:B------:R-:W5:Y:S01]  /*65c0*/  MUFU.EX2 R93, R37 ;  /* 0x00000025005d7308 */ /* 0x000f620000000800 */
        /* <DEDUP_REMOVED lines=34> */
[C---:B------:R-:W-:Y:S03]  /*67f0*/  FFMA.SAT R44, R15.reuse, -R87, 0.5 ;  /* 0x3f0000000f2c7423 */ /* 0x040fe60000002857 */
        /* <DEDUP_REMOVED lines=36> */
[----:B------:R1:W5:Y:S01]  /*6a40*/  MUFU.EX2 R105, R49 ;  /* 0x0000003100697308 */ /* 0x0003620000000800 */
[----:B------:R-:W-:Y:S04]  /*6a50*/  FFMA.RM R78, R50, R53, 12582913 ;  /* 0x4b400001324e7423 */ /* 0x000fe80000004035 */
[----:B------:R-:W-:Y:S04]  /*6a60*/  FADD R50, R78, -12583039 ;  /* 0xcb40007f4e327421 */ /* 0x000fe80000000000 */
[C---:B------:R-:W-:Y:S04]  /*6a70*/  FFMA R50, R17.reuse, -1.4426950216293334961, -R50 ;  /* 0xbfb8aa3b11327823 */ /* 0x040fe80000000832 */
[----:B------:R-:W-:Y:S01]  /*6a80*/  FFMA R50, R17, -1.925963033500011079e-08, R50 ;  /* 0xb2a5706011327823 */ /* 0x000fe20000000032 */
[C---:B------:R-:W-:Y:S03]  /*6a90*/  FFMA.SAT R51, R18.reuse, -R87, 0.5 ;  /* 0x3f00000012337423 */ /* 0x040fe60000002857 */
[----:B------:R2:W5:Y:S01]  /*6aa0*/  MUFU.EX2 R106, R50 ;  /* 0x00000032006a7308 */ /* 0x0005620000000800 */
[----:B------:R-:W-:Y:S01]  /*6ab0*/  FFMA.RM R79, R51, R53, 12582913 ;  /* 0x4b400001334f7423 */ /* 0x000fe20000004035 */
[----:B-1----:R-:W-:Y:S03]  /*6ac0*/  MOV R49, UR37 ;  /* 0x0000002500317c02 */ /* 0x002fe60008000f00 */
[----:B------:R-:W-:Y:S04]  /*6ad0*/  FADD R51, R79, -12583039 ;  /* 0xcb40007f4f337421 */ /* 0x000fe80000000000 */
[C---:B------:R-:W-:Y:S04]  /*6ae0*/  FFMA R51, R18.reuse, -1.4426950216293334961, -R51 ;  /* 0xbfb8aa3b12337823 */ /* 0x040fe80000000833 */
[----:B------:R-:W-:Y:S01]  /*6af0*/  FFMA R51, R18, -1.925963033500011079e-08, R51 ;  /* 0xb2a5706012337823 */ /* 0x000fe20000000033 */
[----:B------:R-:W-:Y:S03]  /*6b00*/  FFMA.SAT R52, R23, -R87, 0.5 ;  /* 0x3f00000017347423 */ /* 0x000fe60000002857 */
[----:B------:R1:W5:Y:S01]  /*6b10*/  MUFU.EX2 R107, R51 ;  /* 0x00000033006b7308 */ /* 0x0003620000000800 */
[----:B------:R-:W-:Y:S01]  /*6b20*/  FFMA.RM R80, R52, R53, 12582913 ;  /* 0x4b40000134507423 */ /* 0x000fe20000004035 */
[----:B--2---:R-:W-:Y:S03]  /*6b30*/  @!P1 IADD3 R50, PT, PT, R69, 0x1, RZ ;  /* 0x0000000145329810 */ /* 0x004fe60007ffe0ff */
[----:B------:R-:W-:Y:S01]  /*6b40*/  FADD R52, R80, -12583039 ;  /* 0xcb40007f50347421 */ /* 0x000fe20000000000 */
[C---:B------:R-:W-:Y:S03]  /*6b50*/  @!P1 ISETP.NE.AND P0, PT, R50.reuse, 0x4, PT ;  /* 0x000000043200980c */ /* 0x040fe60003f05270 */
[C---:B------:R-:W-:Y:S01]  /*6b60*/  FFMA R52, R23.reuse, -1.4426950216293334961, -R52 ;  /* 0xbfb8aa3b17347823 */ /* 0x040fe20000000834 */
[----:B------:R-:W-:Y:S03]  /*6b70*/  @!P1 SEL R69, R50, RZ, P0 ;  /* 0x000000ff32459207 */ /* 0x000fe60000000000 */
[----:B------:R-:W-:Y:S01]  /*6b80*/  FFMA R52, R23, -1.925963033500011079e-08, R52 ;  /* 0xb2a5706017347823 */ /* 0x000fe20000000034 */
[----:B------:R-:W-:Y:S03]  /*6b90*/  FFMA.SAT R81, R20, -R87, 0.5 ;  /* 0x3f00000014517423 */ /* 0x000fe60000002857 */
[----:B------:R-:W2:Y:S01]  /*6ba0*/  MUFU.EX2 R108, R52 ;  /* 0x00000034006c7308 */ /* 0x000ea20000000800 */
[----:B------:R-:W-:Y:S01]  /*6bb0*/  FFMA.RM R81, R81, R53, 12582913 ;  /* 0x4b40000151517423 */ /* 0x000fe20000004035 */
[----:B-1----:R-:W-:Y:S03]  /*6bc0*/  @!P1 IADD3 R51, PT, PT, R112, 0xf0, RZ ;  /* 0x000000f070339810 */ /* 0x002fe60007ffe0ff */
[----:B------:R-:W-:Y:S01]  /*6bd0*/  FADD R32, R81, -12583039 ;  /* 0xcb40007f51207421 */ /* 0x000fe20000000000 */
[----:B------:R-:W-:Y:S02]  /*6be0*/  @!P1 PRMT R49, R49, 0x654, R51 ;  /* 0x0000065431319816 */ /* 0x000fe40000000033 */
[----:B------:R-:W-:Y:S01]  /*6bf0*/  SHF.L.U32 R51, R61, 0x17, RZ ;  /* 0x000000173d337819 */ /* 0x000fe200000006ff */
[C---:B------:R-:W-:Y:S01]  /*6c00*/  FFMA R32, R20.reuse, -1.4426950216293334961, -R32 ;  /* 0xbfb8aa3b14207823 */ /* 0x040fe20000000820 */
[----:B------:R1:W-:Y:S03]  /*6c10*/  @!P1 SYNCS.ARRIVE.TRANS64.RED.A1T0 RZ, [R49+URZ], RZ ;  /* 0x000000ff31ff99a7 */ /* 0x0003e600081004ff */
[----:B------:R-:W-:Y:S01]  /*6c20*/  FFMA R32, R20, -1.925963033500011079e-08, R32 ;  /* 0xb2a5706014207823 */ /* 0x000fe20000000020 */
[----:B------:R-:W-:Y:S03]  /*6c30*/  FFMA.SAT R33, R21, -R87, 0.5 ;  /* 0x3f00000015217423 */ /* 0x000fe60000002857 */
[----:B------:R-:W2:Y:S01]  /*6c40*/  MUFU.EX2 R109, R32 ;  /* 0x00000020006d7308 */ /* 0x000ea20000000800 */
[----:B------:R-:W-:Y:S04]  /*6c50*/  FFMA.RM R82, R33, R53, 12582913 ;  /* 0x4b40000121527423 */ /* 0x000fe80000004035 */
[----:B------:R-:W-:Y:S04]  /*6c60*/  FADD R33, R82, -12583039 ;  /* 0xcb40007f52217421 */ /* 0x000fe80000000000 */
[C---:B------:R-:W-:Y:S04]  /*6c70*/  FFMA R33, R21.reuse, -1.4426950216293334961, -R33 ;  /* 0xbfb8aa3b15217823 */ /* 0x040fe80000000821 */
[----:B------:R-:W-:Y:S01]  /*6c80*/  FFMA R33, R21, -1.925963033500011079e-08, R33 ;  /* 0xb2a5706015217823 */ /* 0x000fe20000000021 */
[----:B------:R-:W-:Y:S01]  /*6c90*/  FFMA.SAT R34, R22, -R87, 0.5 ;  /* 0x3f00000016227423 */ /* 0x000fe20000002857 */
[----:B-1----:R-:W-:Y:S02]  /*6ca0*/  @!P1 SEL R49, RZ, 0x1, P0 ;  /* 0x00000001ff319807 */ /* 0x002fe40000000000 */
[----:B------:R-:W1:Y:S01]  /*6cb0*/  MUFU.EX2 R110, R33 ;  /* 0x00000021006e7308 */ /* 0x000e620000000800 */
[----:B------:R-:W-:Y:S01]  /*6cc0*/  FFMA.RM R83, R34, R53, 12582913 ;  /* 0x4b40000122537423 */ /* 0x000fe20000004035 */
[----:B------:R-:W-:Y:S03]  /*6cd0*/  @!P1 LOP3.LUT R150, R150, R49, RZ, 0x3c, !PT ;  /* 0x0000003196969212 */ /* 0x000fe600078e3cff */
[----:B------:R-:W-:Y:S01]  /*6ce0*/  FADD R34, R83, -12583039 ;  /* 0xcb40007f53227421 */ /* 0x000fe20000000000 */
[----:B------:R-:W-:Y:S03]  /*6cf0*/  SHF.L.U32 R49, R57, 0x17, RZ ;  /* 0x0000001739317819 */ /* 0x000fe600000006ff */
[C---:B------:R-:W-:Y:S04]  /*6d00*/  FFMA R34, R22.reuse, -1.4426950216293334961, -R34 ;  /* 0xbfb8aa3b16227823 */ /* 0x040fe80000000822 */
[----:B------:R-:W-:Y:S01]  /*6d10*/  FFMA R34, R22, -1.925963033500011079e-08, R34 ;  /* 0xb2a5706016227823 */ /* 0x000fe20000000022 */
[C---:B------:R-:W-:Y:S03]  /*6d20*/  FFMA.SAT R36, R27.reuse, -R87, 0.5 ;  /* 0x3f0000001b247423 */ /* 0x040fe60000002857 */
[----:B------:R3:W1:Y:S01]  /*6d30*/  MUFU.EX2 R111, R34 ;  /* 0x00000022006f7308 */ /* 0x0006620000000800 */
[----:B------:R-:W-:Y:S04]  /*6d40*/  FFMA.RM R84, R36, R53, 12582913 ;  /* 0x4b40000124547423 */ /* 0x000fe80000004035 */
[----:B------:R-:W-:Y:S04]  /*6d50*/  FADD R36, R84, -12583039 ;  /* 0xcb40007f54247421 */ /* 0x000fe80000000000 */
[C---:B------:R-:W-:Y:S04]  /*6d60*/  FFMA R36, R27.reuse, -1.4426950216293334961, -R36 ;  /* 0xbfb8aa3b1b247823 */ /* 0x040fe80000000824 */
[----:B------:R-:W-:Y:S01]  /*6d70*/  FFMA R36, R27, -1.925963033500011079e-08, R36 ;  /* 0xb2a570601b247823 */ /* 0x000fe20000000024 */
[----:B------:R-:W-:Y:S03]  /*6d80*/  FFMA.SAT R37, R24, -R87, 0.5 ;  /* 0x3f00000018257423 */ /* 0x000fe60000002857 */
[----:B------:R4:W1:Y:S01]  /*6d90*/  MUFU.EX2 R112, R36 ;  /* 0x0000002400707308 */ /* 0x0008620000000800 */
[----:B------:R-:W-:Y:S01]  /*6da0*/  FFMA.RM R85, R37, R53, 12582913 ;  /* 0x4b40000125557423 */ /* 0x000fe20000004035 */
[----:B---3--:R-:W-:Y:S03]  /*6db0*/  SHF.L.U32 R34, R54, 0x17, RZ ;  /* 0x0000001736227819 */ /* 0x008fe600000006ff */
[----:B------:R-:W-:Y:S04]  /*6dc0*/  FADD R37, R85, -12583039 ;  /* 0xcb40007f55257421 */ /* 0x000fe80000000000 */
[C---:B------:R-:W-:Y:S04]  /*6dd0*/  FFMA R37, R24.reuse, -1.4426950216293334961, -R37 ;  /* 0xbfb8aa3b18257823 */ /* 0x040fe80000000825 */
[----:B------:R-:W-:Y:S01]  /*6de0*/  FFMA R37, R24, -1.925963033500011079e-08, R37 ;  /* 0xb2a5706018257823 */ /* 0x000fe20000000025 */
[----:B------:R-:W-:Y:S03]  /*6df0*/  FFMA.SAT R38, R25, -R87, 0.5 ;  /* 0x3f00000019267423 */ /* 0x000fe60000002857 */
[----:B------:R3:W1:Y:S01]  /*6e00*/  MUFU.EX2 R113, R37 ;  /* 0x0000002500717308 */ /* 0x0006620000000800 */
[----:B------:R-:W-:Y:S01]  /*6e10*/  FFMA.RM R86, R38, R53, 12582913 ;  /* 0x4b40000126567423 */ /* 0x000fe20000004035 */
[----:B----4-:R-:W-:Y:S02]  /*6e20*/  SHF.L.U32 R36, R55, 0x17, RZ ;  /* 0x0000001737247819 */ /* 0x010fe400000006ff */
[----:B------:R-:W-:Y:S01]  /*6e30*/  SHF.L.U32 R55, R82, 0x17, RZ ;  /* 0x0000001752377819 */ /* 0x000fe200000006ff */
[----:B------:R-:W-:Y:S04]  /*6e40*/  FADD R38, R86, -12583039 ;  /* 0xcb40007f56267421 */ /* 0x000fe80000000000 */
[C---:B------:R-:W-:Y:S04]  /*6e50*/  FFMA R38, R25.reuse, -1.4426950216293334961, -R38 ;  /* 0xbfb8aa3b19267823 */ /* 0x040fe80000000826 */
[----:B------:R-:W-:Y:S01]  /*6e60*/  FFMA R38, R25, -1.925963033500011079e-08, R38 ;  /* 0xb2a5706019267823 */ /* 0x000fe20000000026 */
[----:B------:R-:W-:Y:S03]  /*6e70*/  FFMA.SAT R39, R26, -R87, 0.5 ;  /* 0x3f0000001a277423 */ /* 0x000fe60000002857 */
[----:B------:R4:W1:Y:S01]  /*6e80*/  MUFU.EX2 R114, R38 ;  /* 0x0000002600727308 */ /* 0x0008620000000800 */
[----:B------:R-:W-:Y:S01]  /*6e90*/  FFMA.RM R43, R39, R53, 12582913 ;  /* 0x4b400001272b7423 */ /* 0x000fe20000004035 */
[----:B---3--:R-:W-:Y:S03]  /*6ea0*/  SHF.L.U32 R37, R56, 0x17, RZ ;  /* 0x0000001738257819 */ /* 0x008fe600000006ff */
[C---:B------:R-:W-:Y:S01]  /*6eb0*/  FADD R39, R43.reuse, -12583039 ;  /* 0xcb40007f2b277421 */ /* 0x040fe20000000000 */
[----:B------:R-:W-:Y:S03]  /*6ec0*/  SHF.L.U32 R43, R43, 0x17, RZ ;  /* 0x000000172b2b7819 */ /* 0x000fe600000006ff */
[C---:B------:R-:W-:Y:S04]  /*6ed0*/  FFMA R39, R26.reuse, -1.4426950216293334961, -R39 ;  /* 0xbfb8aa3b1a277823 */ /* 0x040fe80000000827 */
[----:B------:R-:W-:Y:S01]  /*6ee0*/  FFMA R39, R26, -1.925963033500011079e-08, R39 ;  /* 0xb2a570601a277823 */ /* 0x000fe20000000027 */
[C---:B------:R-:W-:Y:S01]  /*6ef0*/  FFMA.SAT R40, R31.reuse, -R87, 0.5 ;  /* 0x3f0000001f287423 */ /* 0x040fe20000002857 */
[----:B----4-:R-:W-:Y:S03]  /*6f00*/  SHF.L.U32 R38, R58, 0x17, RZ ;  /* 0x000000173a267819 */ /* 0x010fe600000006ff */
[----:B------:R-:W-:Y:S04]  /*6f10*/  FFMA.RM R44, R40, R53, 12582913 ;  /* 0x4b400001282c7423 */ /* 0x000fe80000004035 */
[----:B------:R-:W-:Y:S04]  /*6f20*/  FADD R40, R44, -12583039 ;  /* 0xcb40007f2c287421 */ /* 0x000fe80000000000 */
[C---:B------:R-:W-:Y:S04]  /*6f30*/  FFMA R40, R31.reuse, -1.4426950216293334961, -R40 ;  /* 0xbfb8aa3b1f287823 */ /* 0x040fe80000000828 */
[----:B------:R-:W-:Y:S01]  /*6f40*/  FFMA R40, R31, -1.925963033500011079e-08, R40 ;  /* 0xb2a570601f287823 */ /* 0x000fe20000000028 */
[C---:B------:R-:W-:Y:S04]  /*6f50*/  FFMA.SAT R41, R28.reuse, -R87, 0.5 ;  /* 0x3f0000001c297423 */ /* 0x040fe80000002857 */
        /* <DEDUP_REMOVED lines=14> */
[----:B------:R-:W-:Y:S04]  /*7040*/  FFMA.SAT R33, R35, -R87, 0.5 ;  /* 0x3f00000023217423 */ /* 0x000fe80000002857 */
[----:B------:R-:W-:Y:S04]  /*7050*/  FFMA.RM R48, R33, R53, 12582913 ;  /* 0x4b40000121307423 */ /* 0x000fe80000004035 */
[----:B------:R-:W-:Y:S04]  /*7060*/  FADD R33, R48, -12583039 ;  /* 0xcb40007f30217421 */ /* 0x000fe80000000000 */
[C---:B------:R-:W-:Y:S04]  /*7070*/  FFMA R33, R35.reuse, -1.4426950216293334961, -R33 ;  /* 0xbfb8aa3b23217823 */ /* 0x040fe80000000821 */
[----:B------:R-:W-:Y:S01]  /*7080*/  FFMA R33, R35, -1.925963033500011079e-08, R33 ;  /* 0xb2a5706023217823 */ /* 0x000fe20000000021 */
[----:B------:R-:W-:Y:S01]  /*7090*/  FFMA R34, R88, R34, 1 ;  /* 0x3f80000058227423 */ /* 0x000fe20000000022 */
[----:B------:R-:W-:Y:S01]  /*70a0*/  FFMA R90, R90, R36, 1 ;  /* 0x3f8000005a5a7423 */ /* 0x000fe20000000024 */
[----:B------:R-:W-:Y:S01]  /*70b0*/  FFMA R36, R89, R37, 1 ;  /* 0x3f80000059247423 */ /* 0x000fe20000000025 */
[----:B------:R-:W-:Y:S01]  /*70c0*/  FFMA R37, R92, R49, 1 ;  /* 0x3f8000005c257423 */ /* 0x000fe20000000031 */
[----:B------:R-:W-:Y:S01]  /*70d0*/  SHF.L.U32 R49, R59, 0x17, RZ ;  /* 0x000000173b317819 */ /* 0x000fe200000006ff */
[----:B-----5:R-:W-:Y:S01]  /*70e0*/  FFMA R38, R93, R38, 1 ;  /* 0x3f8000005d267423 */ /* 0x020fe20000000026 */
[----:B------:R-:W-:Y:S04]  /*70f0*/  IADD3 R50, PT, PT, R34, 0x1800000, RZ ;  /* 0x0180000022327810 */ /* 0x000fe80007ffe0ff */
[----:B------:R-:W-:Y:S04]  /*7100*/  LOP3.LUT R50, R50, 0x7f800000, RZ, 0xc0, !PT ;  /* 0x7f80000032327812 */ /* 0x000fe800078ec0ff */
[----:B------:R-:W-:Y:S02]  /*7110*/  ISETP.GT.U32.AND P0, PT, R50, 0x1ffffff, PT ;  /* 0x01ffffff3200780c */ /* 0x000fe40003f04070 */
[----:B------:R-:W-:Y:S02]  /*7120*/  SHF.L.U32 R50, R60, 0x17, RZ ;  /* 0x000000173c327819 */ /* 0x000fe400000006ff */
[----:B------:R3:W4:Y:S02]  /*7130*/  MUFU.EX2 R60, R39 ;  /* 0x00000027003c7308 */ /* 0x0007240000000800 */
[----:B---3--:R-:W-:Y:S01]  /*7140*/  FFMA R39, R94, R49, 1 ;  /* 0x3f8000005e277423 */ /* 0x008fe20000000031 */
[----:B------:R-:W-:Y:S01]  /*7150*/  SHF.L.U32 R49, R62, 0x17, RZ ;  /* 0x000000173e317819 */ /* 0x000fe200000006ff */
[----:B------:R-:W-:Y:S01]  /*7160*/  FFMA R56, R95, R50, 1 ;  /* 0x3f8000005f387423 */ /* 0x000fe20000000032 */
[----:B------:R-:W-:Y:S01]  /*7170*/  SHF.L.U32 R50, R63, 0x17, RZ ;  /* 0x000000173f327819 */ /* 0x000fe200000006ff */
[----:B------:R-:W-:Y:S04]  /*7180*/  FFMA R53, R96, R51, 1 ;  /* 0x3f80000060357423 */ /* 0x000fe80000000033 */
[----:B------:R3:W5:Y:S01]  /*7190*/  MUFU.EX2 R63, R40 ;  /* 0x00000028003f7308 */ /* 0x0007620000000800 */
[----:B------:R-:W-:Y:S01]  /*71a0*/  SHF.L.U32 R51, R64, 0x17, RZ ;  /* 0x0000001740337819 */ /* 0x000fe200000006ff */
[----:B------:R-:W-:Y:S01]  /*71b0*/  FFMA R89, R97, R49, 1 ;  /* 0x3f80000061597423 */ /* 0x000fe20000000031 */
[----:B------:R-:W-:Y:S01]  /*71c0*/  SHF.L.U32 R49, R73, 0x17, RZ ;  /* 0x0000001749317819 */ /* 0x000fe200000006ff */
[----:B------:R-:W-:Y:S01]  /*71d0*/  FFMA R88, R98, R50, 1 ;  /* 0x3f80000062587423 */ /* 0x000fe20000000032 */
[----:B------:R-:W-:Y:S01]  /*71e0*/  SHF.L.U32 R50, R74, 0x17, RZ ;  /* 0x000000174a327819 */ /* 0x000fe200000006ff */
[----:B------:R-:W-:Y:S01]  /*71f0*/  FFMA R87, R99, R51, 1 ;  /* 0x3f80000063577423 */ /* 0x000fe20000000033 */
[----:B------:R-:W-:Y:S03]  /*7200*/  SHF.L.U32 R51, R78, 0x17, RZ ;  /* 0x000000174e337819 */ /* 0x000fe600000006ff */
[----:B------:R2:W5:Y:S10]  /*7210*/  MUFU.EX2 R64, R41 ;  /* 0x0000002900407308 */ /* 0x0005740000000800 */
[----:B------:R1:W-:Y:S01]  /*7220*/  MUFU.EX2 R73, R32 ;  /* 0x0000002000497308 */ /* 0x0003e20000000800 */
[----:B---3--:R-:W-:Y:S05]  /*7230*/  SHF.L.U32 R40, R72, 0x17, RZ ;  /* 0x0000001748287819 */ /* 0x008fea00000006ff */
[----:B------:R-:W-:Y:S01]  /*7240*/  FFMA R62, R100, R40, 1 ;  /* 0x3f800000643e7423 */ /* 0x000fe20000000028 */
[----:B------:R-:W-:Y:S03]  /*7250*/  SHF.L.U32 R40, R75, 0x17, RZ ;  /* 0x000000174b287819 */ /* 0x000fe600000006ff */
[----:B------:R3:W5:Y:S01]  /*7260*/  MUFU.EX2 R72, R42 ;  /* 0x0000002a00487308 */ /* 0x0007620000000800 */
[----:B--2---:R-:W-:Y:S01]  /*7270*/  SHF.L.U32 R41, R76, 0x17, RZ ;  /* 0x000000174c297819 */ /* 0x004fe200000006ff */
[----:B------:R-:W-:Y:S01]  /*7280*/  FFMA R52, R101, R49, 1 ;  /* 0x3f80000065347423 */ /* 0x000fe20000000031 */
[----:B------:R-:W-:Y:S01]  /*7290*/  FFMA R49, R102, R50, 1 ;  /* 0x3f80000066317423 */ /* 0x000fe20000000032 */
[----:B------:R-:W-:Y:S01]  /*72a0*/  SHF.L.U32 R50, R77, 0x17, RZ ;  /* 0x000000174d327819 */ /* 0x000fe200000006ff */
[----:B------:R-:W-:Y:S01]  /*72b0*/  FFMA R77, R103, R40, 1 ;  /* 0x3f800000674d7423 */ /* 0x000fe20000000028 */
[----:B------:R-:W-:Y:S01]  /*72c0*/  SHF.L.U32 R40, R79, 0x17, RZ ;  /* 0x000000174f287819 */ /* 0x000fe200000006ff */
[----:B------:R-:W-:Y:S01]  /*72d0*/  FFMA R61, R104, R41, 1 ;  /* 0x3f800000683d7423 */ /* 0x000fe20000000029 */
[----:B------:R-:W-:Y:S01]  /*72e0*/  SHF.L.U32 R41, R80, 0x17, RZ ;  /* 0x0000001750297819 */ /* 0x000fe200000006ff */
[----:B------:R-:W-:Y:S01]  /*72f0*/  FFMA R50, R105, R50, 1 ;  /* 0x3f80000069327423 */ /* 0x000fe20000000032 */
[----:B-1----:R-:W-:Y:S01]  /*7300*/  SHF.L.U32 R32, R83, 0x17, RZ ;  /* 0x0000001753207819 */ /* 0x002fe200000006ff */
[----:B------:R-:W-:Y:S01]  /*7310*/  FFMA R51, R106, R51, 1 ;  /* 0x3f8000006a337423 */ /* 0x000fe20000000033 */
[----:B------:R-:W-:Y:S01]  /*7320*/  FFMA R76, R107, R40, 1 ;  /* 0x3f8000006b4c7423 */ /* 0x000fe20000000028 */
[----:B------:R-:W-:Y:S01]  /*7330*/  SHF.L.U32 R40, R84, 0x17, RZ ;  /* 0x0000001754287819 */ /* 0x000fe200000006ff */
[----:B------:R-:W-:Y:S01]  /*7340*/  FFMA R57, R108, R41, 1 ;  /* 0x3f8000006c397423 */ /* 0x000fe20000000029 */
[----:B------:R-:W-:Y:S02]  /*7350*/  SHF.L.U32 R41, R85, 0x17, RZ ;  /* 0x0000001755297819 */ /* 0x000fe400000006ff */
[----:B---3--:R-:W-:Y:S05]  /*7360*/  SHF.L.U32 R42, R81, 0x17, RZ ;  /* 0x00000017512a7819 */ /* 0x008fea00000006ff */
[----:B------:R-:W-:Y:S01]  /*7370*/  FFMA R54, R109, R42, 1 ;  /* 0x3f8000006d367423 */ /* 0x000fe2000000002a */
[----:B------:R-:W-:Y:S01]  /*7380*/  FFMA R55, R110, R55, 1 ;  /* 0x3f8000006e377423 */ /* 0x000fe20000000037 */
[----:B------:R1:W2:Y:S01]  /*7390*/  MUFU.EX2 R42, R33 ;  /* 0x00000021002a7308 */ /* 0x0002a20000000800 */
[----:B------:R-:W-:Y:S01]  /*73a0*/  FFMA R79, R111, R32, 1 ;  /* 0x3f8000006f4f7423 */ /* 0x000fe20000000020 */
[----:B------:R-:W-:Y:S01]  /*73b0*/  SHF.L.U32 R32, R44, 0x17, RZ ;  /* 0x000000172c207819 */ /* 0x000fe200000006ff */
[----:B------:R-:W-:Y:S01]  /*73c0*/  FFMA R75, R112, R40, 1 ;  /* 0x3f800000704b7423 */ /* 0x000fe20000000028 */
[----:B------:R-:W-:Y:S01]  /*73d0*/  SHF.L.U32 R40, R46, 0x17, RZ ;  /* 0x000000172e287819 */ /* 0x000fe200000006ff */
[----:B------:R-:W-:Y:S01]  /*73e0*/  FFMA R58, R113, R41, 1 ;  /* 0x3f800000713a7423 */ /* 0x000fe20000000029 */
[----:B------:R-:W-:Y:S02]  /*73f0*/  SHF.L.U32 R41, R47, 0x17, RZ ;  /* 0x000000172f297819 */ /* 0x000fe400000006ff */
[----:B-1----:R-:W-:Y:S05]  /*7400*/  SHF.L.U32 R33, R86, 0x17, RZ ;  /* 0x0000001756217819 */ /* 0x002fea00000006ff */
[----:B------:R-:W-:Y:S01]  /*7410*/  FFMA R59, R114, R33, 1 ;  /* 0x3f800000723b7423 */ /* 0x000fe20000000021 */
[----:B------:R-:W-:Y:S01]  /*7420*/  SHF.L.U32 R33, R45, 0x17, RZ ;  /* 0x000000172d217819 */ /* 0x000fe200000006ff */
[----:B----4-:R-:W-:Y:S01]  /*7430*/  FFMA R60, R60, R43, 1 ;  /* 0x3f8000003c3c7423 */ /* 0x010fe2000000002b */
[----:B------:R-:W-:Y:S01]  /*7440*/  SHF.L.U32 R43, R48, 0x17, RZ ;  /* 0x00000017302b7819 */ /* 0x000fe200000006ff */
[----:B-----5:R-:W-:Y:S02]  /*7450*/  FFMA R78, R63, R32, 1 ;  /* 0x3f8000003f4e7423 */ /* 0x020fe40000000020 */
[----:B------:R-:W-:Y:S01]  /*7460*/  FFMA R74, R64, R33, 1 ;  /* 0x3f800000404a7423 */ /* 0x000fe20000000021 */
[----:B------:R-:W-:Y:S01]  /*7470*/  FFMA R63, R72, R40, 1 ;  /* 0x3f800000483f7423 */ /* 0x000fe20000000028 */
[----:B------:R-:W-:Y:S01]  /*7480*/  FFMA R73, R73, R41, 1 ;  /* 0x3f80000049497423 */ /* 0x000fe20000000029 */
[----:B--2---:R-:W-:Y:S01]  /*7490*/  FFMA R72, R42, R43, 1 ;  /* 0x3f8000002a487423 */ /* 0x004fe2000000002b */
[----:B------:R-:W-:Y:S06]  /*74a0*/  @P0 BRA `(.L_x_105) ;  /* 0x0000000000140947 */ /* 0x000fec0003800000 */
[----:B------:R-:W-:Y:S02]  /*74b0*/  MOV R83, R34 ;  /* 0x0000002200537202 */ /* 0x000fe40000000f00 */
[----:B------:R-:W-:Y:S02]  /*74c0*/  MOV R82, 0x74e0 ;  /* 0x000074e000527802 */ /* 0x000fe40000000f00 */
[----:B------:R-:W-:Y:S05]  /*74d0*/  CALL.REL.NOINC `($__internal_3_$__cuda_sm20_rcp_rn_f32_slowpath) ;  /* 0x0000003400407944 */ /* 0x000fea0003c00000 */
[----:B------:R-:W-:Y:S01]  /*74e0*/  MOV R32, R64 ;  /* 0x0000004000207202 */ /* 0x000fe20000000f00 */
[----:B------:R-:W-:Y:S05]  /*74f0*/  BRA `(.L_x_106) ;  /* 0x0000000000107947 */ /* 0x000fea0003800000 */
.L_x_105:
[----:B------:R-:W1:Y:S02]  /*7500*/  MUFU.RCP R32, R34 ;  /* 0x0000002200207308 */ /* 0x000e640000001000 */
[----:B-1----:R-:W-:Y:S04]  /*7510*/  FFMA R34, R34, R32, -1 ;  /* 0xbf80000022227423 */ /* 0x002fe80000000020 */
[----:B------:R-:W-:Y:S04]  /*7520*/  FADD.FTZ R34, -R34, -RZ ;  /* 0x800000ff22227221 */ /* 0x000fe80000010100 */
[----:B------:R-:W-:Y:S07]  /*7530*/  FFMA R32, R32, R34, R32 ;  /* 0x0000002220207223 */ /* 0x000fee0000000020 */
.L_x_106:
[----:B------:R-:W-:Y:S05]  /*7540*/  BSYNC.RECONVERGENT B1 ;  /* 0x0000000000017941 */ /* 0x000fea0003800200 */
.L_x_104:
[----:B------:R-:W-:Y:S01]  /*7550*/  VIADD R33, R90, 0x1800000 ;  /* 0x018000005a217836 */ /* 0x000fe20000000000 */
[----:B------:R-:W-:Y:S04]  /*7560*/  BSSY.RECONVERGENT B1, `(.L_x_107) ;  /* 0x000000e000017945 */ /* 0x000fe80003800200 */
[----:B------:R-:W-:Y:S04]  /*7570*/  LOP3.LUT R33, R33, 0x7f800000, RZ, 0xc0, !PT ;  /* 0x7f80000021217812 */ /* 0x000fe800078ec0ff */
[----:B------:R-:W-:Y:S11]  /*7580*/  ISETP.GT.U32.AND P0, PT, R33, 0x1ffffff, PT ;  /* 0x01ffffff2100780c */ /* 0x000ff60003f04070 */
[----:B------:R-:W-:Y:S02]  /*7590*/  @!UPT UIADD3 URZ, UPT, UPT, URZ, URZ, URZ ;  /* 0x000000fffffff290 */ /* 0x000fe4000fffe0ff */
[----:B------:R-:W-:Y:S05]  /*75a0*/  @P0 BRA `(.L_x_108) ;  /* 0x0000000000140947 */ /* 0x000fea0003800000 */
[----:B------:R-:W-:Y:S02]  /*75b0*/  MOV R83, R90 ;  /* 0x0000005a00537202 */ /* 0x000fe40000000f00 */
[----:B------:R-:W-:Y:S02]  /*75c0*/  MOV R82, 0x75e0 ;  /* 0x000075e000527802 */ /* 0x000fe40000000f00 */
[----:B------:R-:W-:Y:S05]  /*75d0*/  CALL.REL.NOINC `($__internal_3_$__cuda_sm20_rcp_rn_f32_slowpath) ;  /* 0x0000003400007944 */ /* 0x000fea0003c00000 */
[----:B------:R-:W-:Y:S01]  /*75e0*/  MOV R33, R64 ;  /* 0x0000004000217202 */ /* 0x000fe20000000f00 */
[----:B------:R-:W-:Y:S05]  /*75f0*/  BRA `(.L_x_109) ;  /* 0x0000000000107947 */ /* 0x000fea0003800000 */
.L_x_108:
[----:B------:R-:W1:Y:S02]  /*7600*/  MUFU.RCP R33, R90 ;  /* 0x0000005a00217308 */ /* 0x000e640000001000 */
[----:B-1----:R-:W-:Y:S04]  /*7610*/  FFMA R34, R90, R33, -1 ;  /* 0xbf8000005a227423 */ /* 0x002fe80000000021 */
[----:B------:R-:W-:Y:S04]  /*7620*/  FADD.FTZ R34, -R34, -RZ ;  /* 0x800000ff22227221 */ /* 0x000fe80000010100 */
[----:B------:R-:W-:Y:S07]  /*7630*/  FFMA R33, R33, R34, R33 ;  /* 0x0000002221217223 */ /* 0x000fee0000000021 */
.L_x_109:
[----:B------:R-:W-:Y:S05]  /*7640*/  BSYNC.RECONVERGENT B1 ;  /* 0x0000000000017941 */ /* 0x000fea0003800200 */
.L_x_107:
        /* <DEDUP_REMOVED lines=11> */
.L_x_111:
[----:B------:R-:W1:Y:S02]  /*7700*/  MUFU.RCP R34, R36 ;  /* 0x0000002400227308 */ /* 0x000e640000001000 */
[----:B-1----:R-:W-:Y:S04]  /*7710*/  FFMA R36, R36, R34, -1 ;  /* 0xbf80000024247423 */ /* 0x002fe80000000022 */
[----:B------:R-:W-:Y:S04]  /*7720*/  FADD.FTZ R36, -R36, -RZ ;  /* 0x800000ff24247221 */ /* 0x000fe80000010100 */
[----:B------:R-:W-:Y:S07]  /*7730*/  FFMA R34, R34, R36, R34 ;  /* 0x0000002422227223 */ /* 0x000fee0000000022 */
.L_x_112:
[----:B------:R-:W-:Y:S05]  /*7740*/  BSYNC.RECONVERGENT B1 ;  /* 0x0000000000017941 */ /* 0x000fea0003800200 */
.L_x_110:
        /* <DEDUP_REMOVED lines=11> */
.L_x_114:
[----:B------:R-:W1:Y:S02]  /*7800*/  MUFU.RCP R36, R37 ;  /* 0x0000002500247308 */ /* 0x000e640000001000 */
[----:B-1----:R-:W-:Y:S04]  /*7810*/  FFMA R37, R37, R36, -1 ;  /* 0xbf80000025257423 */ /* 0x002fe80000000024 */
[----:B------:R-:W-:Y:S04]  /*7820*/  FADD.FTZ R37, -R37, -RZ ;  /* 0x800000ff25257221 */ /* 0x000fe80000010100 */
[----:B------:R-:W-:Y:S07]  /*7830*/  FFMA R36, R36, R37, R36 ;  /* 0x0000002524247223 */ /* 0x000fee0000000024 */
.L_x_115:
[----:B------:R-:W-:Y:S05]  /*7840*/  BSYNC.RECONVERGENT B1 ;  /* 0x0000000000017941 */ /* 0x000fea0003800200 */
.L_x_113:
        /* <DEDUP_REMOVED lines=11> */
.L_x_117:
[----:B------:R-:W1:Y:S02]  /*7900*/  MUFU.RCP R37, R38 ;  /* 0x0000002600257308 */ /* 0x000e640000001000 */
[----:B-1----:R-:W-:Y:S04]  /*7910*/  FFMA R38, R38, R37, -1 ;  /* 0xbf80000026267423 */ /* 0x002fe80000000025 */
[----:B------:R-:W-:Y:S04]  /*7920*/  FADD.FTZ R38, -R38, -RZ ;  /* 0x800000ff26267221 */ /* 0x000fe80000010100 */
[----:B------:R-:W-:Y:S07]  /*7930*/  FFMA R37, R37, R38, R37 ;  /* 0x0000002625257223 */ /* 0x000fee0000000025 */
.L_x_118:
[----:B------:R-:W-:Y:S05]  /*7940*/  BSYNC.RECONVERGENT B1 ;  /* 0x0000000000017941 */ /* 0x000fea0003800200 */
.L_x_116:
        /* <DEDUP_REMOVED lines=11> */
.L_x_120:
[----:B------:R-:W1:Y:S02]  /*7a00*/  MUFU.RCP R38, R39 ;  /* 0x0000002700267308 */ /* 0x000e640000001000 */
[----:B-1----:R-:W-:Y:S04]  /*7a10*/  FFMA R39, R39, R38, -1 ;  /* 0xbf80000027277423 */ /* 0x002fe80000000026 */
[----:B------:R-:W-:Y:S04]  /*7a20*/  FADD.FTZ R39, -R39, -RZ ;  /* 0x800000ff27277221 */ /* 0x000fe80000010100 */
[----:B------:R-:W-:Y:S07]  /*7a30*/  FFMA R38, R38, R39, R38 ;  /* 0x0000002726267223 */ /* 0x000fee0000000026 */
.L_x_121:
[----:B------:R-:W-:Y:S05]  /*7a40*/  BSYNC.RECONVERGENT B1 ;  /* 0x0000000000017941 */ /* 0x000fea0003800200 */
.L_x_119:
        /* <DEDUP_REMOVED lines=11> */
.L_x_123:
[----:B------:R-:W1:Y:S02]  /*7b00*/  MUFU.RCP R39, R56 ;  /* 0x0000003800277308 */ /* 0x000e640000001000 */
[----:B-1----:R-:W-:Y:S04]  /*7b10*/  FFMA R40, R56, R39, -1 ;  /* 0xbf80000038287423 */ /* 0x002fe80000000027 */
[----:B------:R-:W-:Y:S04]  /*7b20*/  FADD.FTZ R40, -R40, -RZ ;  /* 0x800000ff28287221 */ /* 0x000fe80000010100 */
[----:B------:R-:W-:Y:S07]  /*7b30*/  FFMA R39, R39, R40, R39 ;  /* 0x0000002827277223 */ /* 0x000fee0000000027 */
.L_x_124:
[----:B------:R-:W-:Y:S05]  /*7b40*/  BSYNC.RECONVERGENT B1 ;  /* 0x0000000000017941 */ /* 0x000fea0003800200 */
.L_x_122:
        /* <DEDUP_REMOVED lines=11> */
.L_x_126:
[----:B------:R-:W1:Y:S02]  /*7c00*/  MUFU.RCP R40, R53 ;  /* 0x0000003500287308 */ /* 0x000e640000001000 */
[----:B-1----:R-:W-:Y:S04]  /*7c10*/  FFMA R41, R53, R40, -1 ;  /* 0xbf80000035297423 */ /* 0x002fe80000000028 */
[----:B------:R-:W-:Y:S04]  /*7c20*/  FADD.FTZ R41, -R41, -RZ ;  /* 0x800000ff29297221 */ /* 0x000fe80000010100 */
[----:B------:R-:W-:Y:S07]  /*7c30*/  FFMA R40, R40, R41, R40 ;  /* 0x0000002928287223 */ /* 0x000fee0000000028 */
.L_x_127:
[----:B------:R-:W-:Y:S05]  /*7c40*/  BSYNC.RECONVERGENT B1 ;  /* 0x0000000000017941 */ /* 0x000fea0003800200 */
.L_x_125:
        /* <DEDUP_REMOVED lines=11> */
.L_x_129:
[----:B------:R-:W1:Y:S02]  /*7d00*/  MUFU.RCP R41, R89 ;  /* 0x0000005900297308 */ /* 0x000e640000001000 */
[----:B-1----:R-:W-:Y:S04]  /*7d10*/  FFMA R42, R89, R41, -1 ;  /* 0xbf800000592a7423 */ /* 0x002fe80000000029 */
[----:B------:R-:W-:Y:S04]  /*7d20*/  FADD.FTZ R42, -R42, -RZ ;  /* 0x800000ff2a2a7221 */ /* 0x000fe80000010100 */
[----:B------:R-:W-:Y:S07]  /*7d30*/  FFMA R41, R41, R42, R41 ;  /* 0x0000002a29297223 */ /* 0x000fee0000000029 */
.L_x_130:
[----:B------:R-:W-:Y:S05]  /*7d40*/  BSYNC.RECONVERGENT B1 ;  /* 0x0000000000017941 */ /* 0x000fea0003800200 */
.L_x_128:
        /* <DEDUP_REMOVED lines=11> */
.L_x_132:
[----:B------:R-:W1:Y:S02]  /*7e00*/  MUFU.RCP R42, R88 ;  /* 0x00000058002a7308 */ /* 0x000e640000001000 */
[----:B-1----:R-:W-:Y:S04]  /*7e10*/  FFMA R43, R88, R42, -1 ;  /* 0xbf800000582b7423 */ /* 0x002fe8000000002a */
[----:B------:R-:W-:Y:S04]  /*7e20*/  FADD.FTZ R43, -R43, -RZ ;  /* 0x800000ff2b2b7221 */ /* 0x000fe80000010100 */
[----:B------:R-:W-:Y:S07]  /*7e30*/  FFMA R42, R42, R43, R42 ;  /* 0x0000002b2a2a7223 */ /* 0x000fee000000002a */
.L_x_133:
[----:B------:R-:W-:Y:S05]  /*7e40*/  BSYNC.RECONVERGENT B1 ;  /* 0x0000000000017941 */ /* 0x000fea0003800200 */
.L_x_131:
        /* <DEDUP_REMOVED lines=11> */
.L_x_135:
[----:B------:R-:W1:Y:S02]  /*7f00*/  MUFU.RCP R43, R87 ;  /* 0x00000057002b7308 */ /* 0x000e640000001000 */
[----:B-1----:R-:W-:Y:S04]  /*7f10*/  FFMA R44, R87, R43, -1 ;  /* 0xbf800000572c7423 */ /* 0x002fe8000000002b */
[----:B------:R-:W-:Y:S04]  /*7f20*/  FADD.FTZ R44, -R44, -RZ ;  /* 0x800000ff2c2c7221 */ /* 0x000fe80000010100 */
[----:B------:R-:W-:Y:S07]  /*7f30*/  FFMA R43, R43, R44, R43 ;  /* 0x0000002c2b2b7223 */ /* 0x000fee000000002b */
.L_x_136:
[----:B------:R-:W-:Y:S05]  /*7f40*/  BSYNC.RECONVERGENT B1 ;  /* 0x0000000000017941 */ /* 0x000fea0003800200 */
.L_x_134:
        /* <DEDUP_REMOVED lines=11> */
.L_x_138:
[----:B------:R-:W1:Y:S02]  /*8000*/  MUFU.RCP R44, R62 ;  /* 0x0000003e002c7308 */ /* 0x000e640000001000 */
[----:B-1----:R-:W-:Y:S04]  /*8010*/  FFMA R45, R62, R44, -1 ;  /* 0xbf8000003e2d7423 */ /* 0x002fe8000000002c */
[----:B------:R-:W-:Y:S04]  /*8020*/  FADD.FTZ R45, -R45, -RZ ;  /* 0x800000ff2d2d7221 */ /* 0x000fe80000010100 */
[----:B------:R-:W-:Y:S07]  /*8030*/  FFMA R44, R44, R45, R44 ;  /* 0x0000002d2c2c7223 */ /* 0x000fee000000002c */
.L_x_139:
[----:B------:R-:W-:Y:S05]  /*8040*/  BSYNC.RECONVERGENT B1 ;  /* 0x0000000000017941 */ /* 0x000fea0003800200 */
.L_x_137:
        /* <DEDUP_REMOVED lines=11> */
.L_x_141:
[----:B------:R-:W1:Y:S02]  /*8100*/  MUFU.RCP R45, R52 ;  /* 0x00000034002d7308 */ /* 0x000e640000001000 */
[----:B-1----:R-:W-:Y:S04]  /*8110*/  FFMA R46, R52, R45, -1 ;  /* 0xbf800000342e7423 */ /* 0x002fe8000000002d */
[----:B------:R-:W-:Y:S04]  /*8120*/  FADD.FTZ R46, -R46, -RZ ;  /* 0x800000ff2e2e7221 */ /* 0x000fe80000010100 */
[----:B------:R-:W-:Y:S07]  /*8130*/  FFMA R45, R45, R46, R45 ;  /* 0x0000002e2d2d7223 */ /* 0x000fee000000002d */
.L_x_142:
[----:B------:R-:W-:Y:S05]  /*8140*/  BSYNC.RECONVERGENT B1 ;  /* 0x0000000000017941 */ /* 0x000fea0003800200 */
.L_x_140:
        /* <DEDUP_REMOVED lines=11> */
.L_x_144:
[----:B------:R-:W1:Y:S02]  /*8200*/  MUFU.RCP R46, R49 ;  /* 0x00000031002e7308 */ /* 0x000e640000001000 */
[----:B-1----:R-:W-:Y:S04]  /*8210*/  FFMA R47, R49, R46, -1 ;  /* 0xbf800000312f7423 */ /* 0x002fe8000000002e */
[----:B------:R-:W-:Y:S04]  /*8220*/  FADD.FTZ R47, -R47, -RZ ;  /* 0x800000ff2f2f7221 */ /* 0x000fe80000010100 */
[----:B------:R-:W-:Y:S07]  /*8230*/  FFMA R46, R46, R47, R46 ;  /* 0x0000002f2e2e7223 */ /* 0x000fee000000002e */
.L_x_145:
[----:B------:R-:W-:Y:S05]  /*8240*/  BSYNC.RECONVERGENT B1 ;  /* 0x0000000000017941 */ /* 0x000fea0003800200 */
.L_x_143:
        /* <DEDUP_REMOVED lines=11> */
.L_x_147:
[----:B------:R-:W1:Y:S02]  /*8300*/  MUFU.RCP R47, R77 ;  /* 0x0000004d002f7308 */ /* 0x000e640000001000 */
[----:B-1----:R-:W-:Y:S04]  /*8310*/  FFMA R48, R77, R47, -1 ;  /* 0xbf8000004d307423 */ /* 0x002fe8000000002f */
[----:B------:R-:W-:Y:S04]  /*8320*/  FADD.FTZ R48, -R48, -RZ ;  /* 0x800000ff30307221 */ /* 0x000fe80000010100 */
[----:B------:R-:W-:Y:S07]  /*8330*/  FFMA R47, R47, R48, R47 ;  /* 0x000000302f2f7223 */ /* 0x000fee000000002f */
.L_x_148:
[----:B------:R-:W-:Y:S05]  /*8340*/  BSYNC.RECONVERGENT B1 ;  /* 0x0000000000017941 */ /* 0x000fea0003800200 */
.L_x_146:
        /* <DEDUP_REMOVED lines=11> */
.L_x_150:
[----:B------:R-:W1:Y:S02]  /*8400*/  MUFU.RCP R48, R61 ;  /* 0x0000003d00307308 */ /* 0x000e640000001000 */
[----:B-1----:R-:W-:Y:S04]  /*8410*/  FFMA R49, R61, R48, -1 ;  /* 0xbf8000003d317423 */ /* 0x002fe80000000030 */
[----:B------:R-:W-:Y:S04]  /*8420*/  FADD.FTZ R49, -R49, -RZ ;  /* 0x800000ff31317221 */ /* 0x000fe80000010100 */
[----:B------:R-:W-:Y:S07]  /*8430*/  FFMA R48, R48, R49, R48 ;  /* 0x0000003130307223 */ /* 0x000fee0000000030 */
.L_x_151:
[----:B------:R-:W-:Y:S05]  /*8440*/  BSYNC.RECONVERGENT B1 ;  /* 0x0000000000017941 */ /* 0x000fea0003800200 */
.L_x_149:
        /* <DEDUP_REMOVED lines=11> */
.L_x_153:
[----:B------:R-:W1:Y:S02]  /*8500*/  MUFU.RCP R49, R50 ;  /* 0x0000003200317308 */ /* 0x000e640000001000 */
[----:B-1----:R-:W-:Y:S04]  /*8510*/  FFMA R50, R50, R49, -1 ;  /* 0xbf80000032327423 */ /* 0x002fe80000000031 */
[----:B------:R-:W-:Y:S04]  /*8520*/  FADD.FTZ R50, -R50, -RZ ;  /* 0x800000ff32327221 */ /* 0x000fe80000010100 */
[----:B------:R-:W-:Y:S07]  /*8530*/  FFMA R49, R49, R50, R49 ;  /* 0x0000003231317223 */ /* 0x000fee0000000031 */
.L_x_154:
[----:B------:R-:W-:Y:S05]  /*8540*/  BSYNC.RECONVERGENT B1 ;  /* 0x0000000000017941 */ /* 0x000fea0003800200 */
.L_x_152:
        /* <DEDUP_REMOVED lines=11> */
.L_x_156:
[----:B------:R-:W1:Y:S02]  /*8600*/  MUFU.RCP R50, R51 ;  /* 0x0000003300327308 */ /* 0x000e640000001000 */
[----:B-1----:R-:W-:Y:S04]  /*8610*/  FFMA R51, R51, R50, -1 ;  /* 0xbf80000033337423 */ /* 0x002fe80000000032 */
[----:B------:R-:W-:Y:S04]  /*8620*/  FADD.FTZ R51, -R51, -RZ ;  /* 0x800000ff33337221 */ /* 0x000fe80000010100 */
[----:B------:R-:W-:Y:S07]  /*8630*/  FFMA R50, R50, R51, R50 ;  /* 0x0000003332327223 */ /* 0x000fee0000000032 */
.L_x_157:
[----:B------:R-:W-:Y:S05]  /*8640*/  BSYNC.RECONVERGENT B1 ;  /* 0x0000000000017941 */ /* 0x000fea0003800200 */
.L_x_155:
        /* <DEDUP_REMOVED lines=11> */
.L_x_159:
[----:B------:R-:W1:Y:S02]  /*8700*/  MUFU.RCP R51, R76 ;  /* 0x0000004c00337308 */ /* 0x000e640000001000 */
[----:B-1----:R-:W-:Y:S04]  /*8710*/  FFMA R52, R76, R51, -1 ;  /* 0xbf8000004c347423 */ /* 0x002fe80000000033 */
[----:B------:R-:W-:Y:S04]  /*8720*/  FADD.FTZ R52, -R52, -RZ ;  /* 0x800000ff34347221 */ /* 0x000fe80000010100 */
[----:B------:R-:W-:Y:S07]  /*8730*/  FFMA R51, R51, R52, R51 ;  /* 0x0000003433337223 */ /* 0x000fee0000000033 */
.L_x_160:
[----:B------:R-:W-:Y:S05]  /*8740*/  BSYNC.RECONVERGENT B1 ;  /* 0x0000000000017941 */ /* 0x000fea0003800200 */
.L_x_158:
        /* <DEDUP_REMOVED lines=11> */
.L_x_162:
[----:B------:R-:W1:Y:S02]  /*8800*/  MUFU.RCP R52, R57 ;  /* 0x0000003900347308 */ /* 0x000e640000001000 */
[----:B-1----:R-:W-:Y:S04]  /*8810*/  FFMA R53, R57, R52, -1 ;  /* 0xbf80000039357423 */ /* 0x002fe80000000034 */
[----:B------:R-:W-:Y:S04]  /*8820*/  FADD.FTZ R53, -R53, -RZ ;  /* 0x800000ff35357221 */ /* 0x000fe80000010100 */
[----:B------:R-:W-:Y:S07]  /*8830*/  FFMA R52, R52, R53, R52 ;  /* 0x0000003534347223 */ /* 0x000fee0000000034 */
.L_x_163:
[----:B------:R-:W-:Y:S05]  /*8840*/  BSYNC.RECONVERGENT B1 ;  /* 0x0000000000017941 */ /* 0x000fea0003800200 */
.L_x_161:
        /* <DEDUP_REMOVED lines=11> */
.L_x_165:
[----:B------:R-:W1:Y:S02]  /*8900*/  MUFU.RCP R53, R54 ;  /* 0x0000003600357308 */ /* 0x000e640000001000 */
[----:B-1----:R-:W-:Y:S04]  /*8910*/  FFMA R54, R54, R53, -1 ;  /* 0xbf80000036367423 */ /* 0x002fe80000000035 */
[----:B------:R-:W-:Y:S04]  /*8920*/  FADD.FTZ R54, -R54, -RZ ;  /* 0x800000ff36367221 */ /* 0x000fe80000010100 */
[----:B------:R-:W-:Y:S07]  /*8930*/  FFMA R53, R53, R54, R53 ;  /* 0x0000003635357223 */ /* 0x000fee0000000035 */
.L_x_166:
[----:B------:R-:W-:Y:S05]  /*8940*/  BSYNC.RECONVERGENT B1 ;  /* 0x0000000000017941 */ /* 0x000fea0003800200 */
.L_x_164:
        /* <DEDUP_REMOVED lines=11> */
.L_x_168:
[----:B------:R-:W1:Y:S02]  /*8a00*/  MUFU.RCP R54, R55 ;  /* 0x0000003700367308 */ /* 0x000e640000001000 */
[----:B-1----:R-:W-:Y:S04]  /*8a10*/  FFMA R55, R55, R54, -1 ;  /* 0xbf80000037377423 */ /* 0x002fe80000000036 */
[----:B------:R-:W-:Y:S04]  /*8a20*/  FADD.FTZ R55, -R55, -RZ ;  /* 0x800000ff37377221 */ /* 0x000fe80000010100 */
[----:B------:R-:W-:Y:S07]  /*8a30*/  FFMA R54, R54, R55, R54 ;  /* 0x0000003736367223 */ /* 0x000fee0000000036 */
.L_x_169:
[----:B------:R-:W-:Y:S05]  /*8a40*/  BSYNC.RECONVERGENT B1 ;  /* 0x0000000000017941 */ /* 0x000fea0003800200 */
.L_x_167:
        /* <DEDUP_REMOVED lines=11> */
.L_x_171:
[----:B------:R-:W1:Y:S02]  /*8b00*/  MUFU.RCP R55, R79 ;  /* 0x0000004f00377308 */ /* 0x000e640000001000 */
[----:B-1----:R-:W-:Y:S04]  /*8b10*/  FFMA R56, R79, R55, -1 ;  /* 0xbf8000004f387423 */ /* 0x002fe80000000037 */
[----:B------:R-:W-:Y:S04]  /*8b20*/  FADD.FTZ R56, -R56, -RZ ;  /* 0x800000ff38387221 */ /* 0x000fe80000010100 */
[----:B------:R-:W-:Y:S07]  /*8b30*/  FFMA R55, R55, R56, R55 ;  /* 0x0000003837377223 */ /* 0x000fee0000000037 */
.L_x_172:
[----:B------:R-:W-:Y:S05]  /*8b40*/  BSYNC.RECONVERGENT B1 ;  /* 0x0000000000017941 */ /* 0x000fea0003800200 */
.L_x_170:
        /* <DEDUP_REMOVED lines=11> */
.L_x_174:
[----:B------:R-:W1:Y:S02]  /*8c00*/  MUFU.RCP R56, R75 ;  /* 0x0000004b00387308 */ /* 0x000e640000001000 */
[----:B-1----:R-:W-:Y:S04]  /*8c10*/  FFMA R57, R75, R56, -1 ;  /* 0xbf8000004b397423 */ /* 0x002fe80000000038 */
[----:B------:R-:W-:Y:S04]  /*8c20*/  FADD.FTZ R57, -R57, -RZ ;  /* 0x800000ff39397221 */ /* 0x000fe80000010100 */
[----:B------:R-:W-:Y:S07]  /*8c30*/  FFMA R56, R56, R57, R56 ;  /* 0x0000003938387223 */ /* 0x000fee0000000038 */
.L_x_175:
[----:B------:R-:W-:Y:S05]  /*8c40*/  BSYNC.RECONVERGENT B1 ;  /* 0x0000000000017941 */ /* 0x000fea0003800200 */
.L_x_173:
        /* <DEDUP_REMOVED lines=11> */
.L_x_177:
[----:B------:R-:W1:Y:S02]  /*8d00*/  MUFU.RCP R57, R58 ;  /* 0x0000003a00397308 */ /* 0x000e640000001000 */
[----:B-1----:R-:W-:Y:S04]  /*8d10*/  FFMA R58, R58, R57, -1 ;  /* 0xbf8000003a3a7423 */ /* 0x002fe80000000039 */
[----:B------:R-:W-:Y:S04]  /*8d20*/  FADD.FTZ R58, -R58, -RZ ;  /* 0x800000ff3a3a7221 */ /* 0x000fe80000010100 */
[----:B------:R-:W-:Y:S07]  /*8d30*/  FFMA R57, R57, R58, R57 ;  /* 0x0000003a39397223 */ /* 0x000fee0000000039 */
.L_x_178:
[----:B------:R-:W-:Y:S05]  /*8d40*/  BSYNC.RECONVERGENT B1 ;  /* 0x0000000000017941 */ /* 0x000fea0003800200 */
.L_x_176:
        /* <DEDUP_REMOVED lines=11> */
.L_x_180:
[----:B------:R-:W1:Y:S02]  /*8e00*/  MUFU.RCP R58, R59 ;  /* 0x0000003b003a7308 */ /* 0x000e640000001000 */
[----:B-1----:R-:W-:Y:S04]  /*8e10*/  FFMA R59, R59, R58, -1 ;  /* 0xbf8000003b3b7423 */ /* 0x002fe8000000003a */
[----:B------:R-:W-:Y:S04]  /*8e20*/  FADD.FTZ R59, -R59, -RZ ;  /* 0x800000ff3b3b7221 */ /* 0x000fe80000010100 */
[----:B------:R-:W-:Y:S07]  /*8e30*/  FFMA R58, R58, R59, R58 ;  /* 0x0000003b3a3a7223 */ /* 0x000fee000000003a */
.L_x_181:
[----:B------:R-:W-:Y:S05]  /*8e40*/  BSYNC.RECONVERGENT B1 ;  /* 0x0000000000017941 */ /* 0x000fea0003800200 */
.L_x_179:
        /* <DEDUP_REMOVED lines=11> */
.L_x_183:
[----:B------:R-:W1:Y:S02]  /*8f00*/  MUFU.RCP R59, R60 ;  /* 0x0000003c003b7308 */ /* 0x000e640000001000 */
[----:B-1----:R-:W-:Y:S04]  /*8f10*/  FFMA R60, R60, R59, -1 ;  /* 0xbf8000003c3c7423 */ /* 0x002fe8000000003b */
[----:B------:R-:W-:Y:S04]  /*8f20*/  FADD.FTZ R60, -R60, -RZ ;  /* 0x800000ff3c3c7221 */ /* 0x000fe80000010100 */
[----:B------:R-:W-:Y:S07]  /*8f30*/  FFMA R59, R59, R60, R59 ;  /* 0x0000003c3b3b7223 */ /* 0x000fee000000003b */
.L_x_184:
[----:B------:R-:W-:Y:S05]  /*8f40*/  BSYNC.RECONVERGENT B1 ;  /* 0x0000000000017941 */ /* 0x000fea0003800200 */
.L_x_182:
        /* <DEDUP_REMOVED lines=11> */
.L_x_186:
[----:B------:R-:W1:Y:S02]  /*9000*/  MUFU.RCP R60, R78 ;  /* 0x0000004e003c7308 */ /* 0x000e640000001000 */
[----:B-1----:R-:W-:Y:S04]  /*9010*/  FFMA R61, R78, R60, -1 ;  /* 0xbf8000004e3d7423 */ /* 0x002fe8000000003c */
[----:B------:R-:W-:Y:S04]  /*9020*/  FADD.FTZ R61, -R61, -RZ ;  /* 0x800000ff3d3d7221 */ /* 0x000fe80000010100 */
[----:B------:R-:W-:Y:S07]  /*9030*/  FFMA R60, R60, R61, R60 ;  /* 0x0000003d3c3c7223 */ /* 0x000fee000000003c */
.L_x_187:
[----:B------:R-:W-:Y:S05]  /*9040*/  BSYNC.RECONVERGENT B1 ;  /* 0x0000000000017941 */ /* 0x000fea0003800200 */
.L_x_185:
        /* <DEDUP_REMOVED lines=11> */
.L_x_189:
[----:B------:R-:W1:Y:S02]  /*9100*/  MUFU.RCP R61, R74 ;  /* 0x0000004a003d7308 */ /* 0x000e640000001000 */
[----:B-1----:R-:W-:Y:S04]  /*9110*/  FFMA R62, R74, R61, -1 ;  /* 0xbf8000004a3e7423 */ /* 0x002fe8000000003d */
[----:B------:R-:W-:Y:S04]  /*9120*/  FADD.FTZ R62, -R62, -RZ ;  /* 0x800000ff3e3e7221 */ /* 0x000fe80000010100 */
[----:B------:R-:W-:Y:S07]  /*9130*/  FFMA R61, R61, R62, R61 ;  /* 0x0000003e3d3d7223 */ /* 0x000fee000000003d */
.L_x_190:
[----:B------:R-:W-:Y:S05]  /*9140*/  BSYNC.RECONVERGENT B1 ;  /* 0x0000000000017941 */ /* 0x000fea0003800200 */
.L_x_188:
        /* <DEDUP_REMOVED lines=11> */
.L_x_192:
[----:B------:R-:W1:Y:S02]  /*9200*/  MUFU.RCP R62, R63 ;  /* 0x0000003f003e7308 */ /* 0x000e640000001000 */
[----:B-1----:R-:W-:Y:S04]  /*9210*/  FFMA R63, R63, R62, -1 ;  /* 0xbf8000003f3f7423 */ /* 0x002fe8000000003e */
[----:B------:R-:W-:Y:S04]  /*9220*/  FADD.FTZ R63, -R63, -RZ ;  /* 0x800000ff3f3f7221 */ /* 0x000fe80000010100 */
[----:B------:R-:W-:Y:S07]  /*9230*/  FFMA R62, R62, R63, R62 ;  /* 0x0000003f3e3e7223 */ /* 0x000fee000000003e */
.L_x_193:
[----:B------:R-:W-:Y:S05]  /*9240*/  BSYNC.RECONVERGENT B1 ;  /* 0x0000000000017941 */ /* 0x000fea0003800200 */
.L_x_191:
        /* <DEDUP_REMOVED lines=11> */
.L_x_195:
[----:B------:R-:W1:Y:S02]  /*9300*/  MUFU.RCP R63, R73 ;  /* 0x00000049003f7308 */ /* 0x000e640000001000 */
[----:B-1----:R-:W-:Y:S04]  /*9310*/  FFMA R64, R73, R63, -1 ;  /* 0xbf80000049407423 */ /* 0x002fe8000000003f */
[----:B------:R-:W-:Y:S04]  /*9320*/  FADD.FTZ R64, -R64, -RZ ;  /* 0x800000ff40407221 */ /* 0x000fe80000010100 */
[----:B------:R-:W-:Y:S07]  /*9330*/  FFMA R63, R63, R64, R63 ;  /* 0x000000403f3f7223 */ /* 0x000fee000000003f */
.L_x_196:
[----:B------:R-:W-:Y:S05]  /*9340*/  BSYNC.RECONVERGENT B1 ;  /* 0x0000000000017941 */ /* 0x000fea0003800200 */
.L_x_194:
        /* <DEDUP_REMOVED lines=9> */
[----:B------:R-:W-:Y:S05]  /*93e0*/  BRA `(.L_x_199) ;  /* 0x0000000000107947 */ /* 0x000fea0003800000 */
.L_x_198:
[----:B------:R-:W1:Y:S02]  /*93f0*/  MUFU.RCP R64, R72 ;  /* 0x0000004800407308 */ /* 0x000e640000001000 */
[----:B-1----:R-:W-:Y:S04]  /*9400*/  FFMA R72, R72, R64, -1 ;  /* 0xbf80000048487423 */ /* 0x002fe80000000040 */
[----:B------:R-:W-:Y:S04]  /*9410*/  FADD.FTZ R72, -R72, -RZ ;  /* 0x800000ff48487221 */ /* 0x000fe80000010100 */
[----:B------:R-:W-:Y:S07]  /*9420*/  FFMA R64, R64, R72, R64 ;  /* 0x0000004840407223 */ /* 0x000fee0000000040 */
.L_x_199:
[----:B------:R-:W-:Y:S05]  /*9430*/  BSYNC.RECONVERGENT B1 ;  /* 0x0000000000017941 */ /* 0x000fea0003800200 */
.L_x_197:
[----:B------:R-:W-:Y:S01]  /*9440*/  ISETP.NE.AND P0, PT, R155, RZ, PT ;  /* 0x000000ff9b00720c */ /* 0x000fe20003f05270 */
[----:B------:R-:W-:Y:S01]  /*9450*/  USHF.L.U32 UR8, UR43, 0xd, URZ ;  /* 0x0000000d2b087899 */ /* 0x000fe200080006ff */
[----:B------:R-:W-:Y:S01]  /*9460*/  FMUL R32, R0, R32 ;  /* 0x0000002000207220 */ /* 0x000fe20000400000 */
[----:B------:R-:W-:Y:S01]  /*9470*/  FMUL R33, R2, R33 ;  /* 0x0000002102217220 */ /* 0x000fe20000400000 */
[----:B------:R-:W-:Y:S01]  /*9480*/  FMUL R34, R3, R34 ;  /* 0x0000002203227220 */ /* 0x000fe20000400000 */
[----:B------:R-:W-:Y:S01]  /*9490*/  FMUL R36, R7, R36 ;  /* 0x0000002407247220 */ /* 0x000fe20000400000 */
[----:B------:R-:W-:Y:S01]  /*94a0*/  FMUL R37, R4, R37 ;  /* 0x0000002504257220 */ /* 0x000fe20000400000 */
[----:B------:R-:W-:Y:S01]  /*94b0*/  IADD3 R0, PT, PT, R152, UR8, RZ ;  /* 0x0000000898007c10 */ /* 0x000fe2000fffe0ff */
[----:B------:R-:W-:Y:S01]  /*94c0*/  FMUL R38, R5, R38 ;  /* 0x0000002605267220 */ /* 0x000fe20000400000 */
        /* <DEDUP_REMOVED lines=8> */
[----:B------:R-:W-:Y:S01]  /*9550*/  F2FP.BF16.F32.PACK_AB R12, R42, R41 ;  /* 0x000000292a0c723e */ /* 0x000fe200000010ff */
[----:B------:R-:W-:Y:S01]  /*9560*/  FMUL R15, R14, R47 ;  /* 0x0000002f0e0f7220 */ /* 0x000fe20000400000 */
[----:B------:R-:W-:Y:S01]  /*9570*/  F2FP.BF16.F32.PACK_AB R13, R44, R43 ;  /* 0x0000002b2c0d723e */ /* 0x000fe200000010ff */
[----:B------:R-:W-:Y:S01]  /*9580*/  FMUL R48, R19, R48 ;  /* 0x0000003013307220 */ /* 0x000fe20000400000 */
[----:B------:R-:W-:Y:S01]  /*9590*/  F2FP.BF16.F32.PACK_AB R19, R40, R39 ;  /* 0x000000272813723e */ /* 0x000fe200000010ff */
        /* <DEDUP_REMOVED lines=12> */
[----:B------:R1:W-:Y:S01]  /*9660*/  STS.128 [R152+UR8], R16 ;  /* 0x0000001098007988 */ /* 0x0003e20008000c08 */
[----:B------:R-:W-:Y:S01]  /*9670*/  F2FP.BF16.F32.PACK_AB R15, R48, R15 ;  /* 0x0000000f300f723e */ /* 0x000fe200000010ff */
[--C-:B------:R-:W-:Y:S02]  /*9680*/  IMAD R2, R154, -0x10, R0.reuse ;  /* 0xfffffff09a027824 */ /* 0x100fe400078e0200 */
[----:B------:R-:W-:Y:S01]  /*9690*/  FMUL R4, R24, R57 ;  /* 0x0000003918047220 */ /* 0x000fe20000400000 */
[----:B------:R-:W-:Y:S01]  /*96a0*/  FMUL R58, R25, R58 ;  /* 0x0000003a193a7220 */ /* 0x000fe20000400000 */
[----:B------:R-:W-:Y:S01]  /*96b0*/  FMUL R5, R26, R59 ;  /* 0x0000003b1a057220 */ /* 0x000fe20000400000 */
[----:B------:R-:W-:Y:S01]  /*96c0*/  FMUL R60, R31, R60 ;  /* 0x0000003c1f3c7220 */ /* 0x000fe20000400000 */
[----:B------:R1:W-:Y:S01]  /*96d0*/  STS.128 [R2+0x10], R12 ;  /* 0x0000100c02007388 */ /* 0x0003e20000000c00 */
[----:B------:R-:W-:Y:S01]  /*96e0*/  FMUL R6, R28, R61 ;  /* 0x0000003d1c067220 */ /* 0x000fe20000400000 */
[----:B------:R-:W-:Y:S01]  /*96f0*/  FMUL R62, R29, R62 ;  /* 0x0000003e1d3e7220 */ /* 0x000fe20000400000 */
[----:B------:R-:W-:Y:S01]  /*9700*/  FMUL R7, R30, R63 ;  /* 0x0000003f1e077220 */ /* 0x000fe20000400000 */
[----:B------:R-:W-:Y:S01]  /*9710*/  FMUL R64, R35, R64 ;  /* 0x0000004023407220 */ /* 0x000fe20000400000 */
[----:B------:R-:W-:Y:S01]  /*9720*/  F2FP.BF16.F32.PACK_AB R8, R50, R8 ;  /* 0x000000083208723e */ /* 0x000fe200000010ff */
[----:B------:R-:W-:Y:S01]  /*9730*/  IMAD R0, R153, -0x10, R0 ;  /* 0xfffffff099007824 */ /* 0x000fe200078e0200 */
[----:B------:R-:W-:Y:S01]  /*9740*/  F2FP.BF16.F32.PACK_AB R9, R52, R9 ;  /* 0x000000093409723e */ /* 0x000fe200000010ff */
[----:B------:R-:W-:Y:S05]  /*9750*/  WARPSYNC.ALL ;  /* 0x0000000000007948 */ /* 0x000fea0003800000 */
[----:B------:R-:W-:Y:S01]  /*9760*/  F2FP.BF16.F32.PACK_AB R10, R54, R10 ;  /* 0x0000000a360a723e */ /* 0x000fe200000010ff */
[----:B------:R-:W-:Y:S01]  /*9770*/  BSSY.RECONVERGENT B0, `(.L_x_200) ;  /* 0x000001e000007945 */ /* 0x000fe20003800200 */
[----:B------:R-:W-:Y:S02]  /*9780*/  F2FP.BF16.F32.PACK_AB R11, R56, R11 ;  /* 0x0000000b380b723e */ /* 0x000fe400000010ff */
[----:B------:R-:W-:Y:S02]  /*9790*/  F2FP.BF16.F32.PACK_AB R4, R58, R4 ;  /* 0x000000043a04723e */ /* 0x000fe400000010ff */
[----:B------:R-:W-:Y:S01]  /*97a0*/  F2FP.BF16.F32.PACK_AB R5, R60, R5 ;  /* 0x000000053c05723e */ /* 0x000fe200000010ff */
[----:B------:R1:W-:Y:S01]  /*97b0*/  STS.128 [R0+0x20], R8 ;  /* 0x0000200800007388 */ /* 0x0003e20000000c00 */
[----:B------:R-:W-:Y:S02]  /*97c0*/  F2FP.BF16.F32.PACK_AB R6, R62, R6 ;  /* 0x000000063e06723e */ /* 0x000fe400000010ff */
[----:B------:R-:W-:Y:S02]  /*97d0*/  F2FP.BF16.F32.PACK_AB R7, R64, R7 ;  /* 0x000000074007723e */ /* 0x000fe400000010ff */
[----:B------:R-:W-:Y:S05]  /*97e0*/  LEA R3, R151, R2, 0x4 ;  /* 0x0000000297037211 */ /* 0x000fea00078e20ff */
[----:B------:R1:W-:Y:S01]  /*97f0*/  STS.128 [R3+0x10], R4 ;  /* 0x0000100403007388 */ /* 0x0003e20000000c00 */
[----:B------:R-:W-:Y:S01]  /*9800*/  @!PT LDS RZ, [RZ] ;  /* 0x00000000fffff984 */ /* 0x000fe20000000800 */
[----:B------:R-:W-:Y:S01]  /*9810*/  @!PT LDS RZ, [RZ] ;  /* 0x00000000fffff984 */ /* 0x000fe20000000800 */
[----:B------:R-:W-:Y:S01]  /*9820*/  @!PT LDS RZ, [RZ] ;  /* 0x00000000fffff984 */ /* 0x000fe20000000800 */
[----:B------:R-:W-:Y:S01]  /*9830*/  @!PT LDS RZ, [RZ] ;  /* 0x00000000fffff984 */ /* 0x000fe20000000800 */
[----:B------:R2:W-:Y:S06]  /*9840*/  MEMBAR.ALL.CTA ;  /* 0x0000000000007992 */ /* 0x0005ec0000008000 */
[----:B--2---:R-:W2:Y:S02]  /*9850*/  FENCE.VIEW.ASYNC.S ;  /* 0x00000000000073c6 */ /* 0x004ea40000000000 */
[----:B--2---:R-:W-:Y:S06]  /*9860*/  BAR.SYNC.DEFER_BLOCKING 0x1, 0x80 ;  /* 0x0042000000007b1d */ /* 0x004fec0000010000 */
[----:B------:R-:W-:Y:S05]  /*9870*/  @P0 BRA `(.L_x_201) ;  /* 0x0000000000340947 */ /* 0x000fea0003800000 */
[----:B------:R-:W-:Y:S01]  /*9880*/  UIADD3 UR10, UP0, UPT, UR46, 0x680, URZ ;  /* 0x000006802e0a7890 */ /* 0x000fe2000ff1e0ff */
[----:B------:R-:W-:Y:S01]  /*9890*/  R2UR UR6, R135 ;  /* 0x00000000870672ca */ /* 0x000fe200000e0000 */
[----:B------:R-:W-:Y:S01]  /*98a0*/  UIADD3 UR4, UPT, UPT, UR41, 0x200, UR8 ;  /* 0x0000020029047890 */ /* 0x000fe2000fffe008 */
[----:B------:R-:W-:Y:S01]  /*98b0*/  PLOP3.LUT P0, PT, PT, PT, PT, 0x80, 0x8 ;  /* 0x000000000008781c */ /* 0x000fe20003f0f070 */
[----:B------:R-:W-:Y:S01]  /*98c0*/  UIADD3.X UR11, UPT, UPT, URZ, UR47, URZ, UP0, !UPT ;  /* 0x0000002fff0b7290 */ /* 0x000fe200087fe4ff */
[----:B------:R-:W-:Y:S11]  /*98d0*/  IMAD.IADD R66, R136, 0x1, R66 ;  /* 0x0000000188427824 */ /* 0x000ff600078e0242 */
.L_x_202:
[----:B------:R-:W-:Y:S02]  /*98e0*/  PLOP3.LUT P1, PT, P1, P0, PT, 0xf2, 0x2f ;  /* 0x00000000002f781c */ /* 0x000fe40000f21e72 */
[----:B------:R-:W-:Y:S01]  /*98f0*/  @P0 R2UR P1, UR5, R66 ;  /* 0x00000000420502ca */ /* 0x000fe20000020000 */
[----:B------:R-:W-:Y:S07]  /*9900*/  UMOV UR7, UR36 ;  /* 0x0000002400077c82 */ /* 0x000fee0008000000 */
[----:B------:R-:W-:Y:S05]  /*9910*/  @P0 PLOP3.LUT P0, PT, P1, PT, PT, 0x80, 0x8 ;  /* 0x000000000008081c */ /* 0x000fea0000f0f070 */
[----:B------:R2:W-:Y:S08]  /*9920*/  UTMASTG.3D [UR4], [UR10] ;  /* 0x000000040a0073b5 */ /* 0x0005f00008010000 */
[----:B--2---:R-:W-:Y:S05]  /*9930*/  @P0 BRA.U.ANY `(.L_x_202) ;  /* 0xfffffffd00e80947 */ /* 0x004fea000393ffff */
[----:B------:R0:W-:Y:S02]  /*9940*/  UTMACMDFLUSH ;  /* 0x00000000000079b7 */ /* 0x0001e40000000000 */
.L_x_201:
[----:B------:R-:W-:Y:S05]  /*9950*/  BSYNC.RECONVERGENT B0 ;  /* 0x0000000000007941 */ /* 0x000fea0003800200 */
.L_x_200:
[----:B------:R-:W-:Y:S01]  /*9960*/  UIADD3 UR43, UPT, UPT, UR43, 0x1, URZ ;  /* 0x000000012b2b7890 */ /* 0x000fe2000fffe0ff */
[----:B------:R-:W-:Y:S01]  /*9970*/  ISETP.NE.AND P0, PT, R155, RZ, PT ;  /* 0x000000ff9b00720c */ /* 0x000fe20003f05270 */
[----:B------:R-:W-:Y:S02]  /*9980*/  BSSY.RECONVERGENT B0, `(.L_x_203) ;  /* 0x0000007000007945 */ /* 0x000fe40003800200 */
[----:B------:R-:W-:Y:S04]  /*9990*/  UISETP.NE.AND UP0, UPT, UR43, 0x4, UPT ;  /* 0x000000042b00788c */ /* 0x000fe8000bf05270 */
[----:B------:R-:W-:Y:S02]  /*99a0*/  USEL UR4, URZ, 0x1, UP0 ;  /* 0x00000001ff047887 */ /* 0x000fe40008000000 */
[----:B------:R-:W-:Y:S02]  /*99b0*/  USEL UR43, UR43, URZ, UP0 ;  /* 0x000000ff2b2b7287 */ /* 0x000fe40008000000 */
[----:B------:R-:W-:Y:S02]  /*99c0*/  ULOP3.LUT UR44, UR44, UR4, URZ, 0x3c, !UPT ;  /* 0x000000042c2c7292 */ /* 0x000fe4000f8e3cff */
[----:B------:R-:W-:Y:S10]  /*99d0*/  @P0 BRA `(.L_x_204) ;  /* 0x0000000000040947 */ /* 0x000ff40003800000 */
[----:B------:R-:W-:Y:S04]  /*99e0*/  DEPBAR.LE SB0, 0x1 ;  /* 0x000080400000791a */ /* 0x000fe80000000000 */
.L_x_204:
[----:B------:R-:W-:Y:S05]  /*99f0*/  BSYNC.RECONVERGENT B0 ;  /* 0x0000000000007941 */ /* 0x000fea0003800200 */
.L_x_203:
[----:B------:R-:W-:Y:S01]  /*9a00*/  BAR.SYNC.DEFER_BLOCKING 0x1, 0x80 ;  /* 0x0042000000007b1d */ /* 0x000fe20000010000 */
[----:B------:R-:W-:Y:S01]  /*9a10*/  ISETP.NE.AND P3, PT, R159, RZ, PT ;  /* 0x000000ff9f00720c */ /* 0x000fe20003f65270 */
[----:B------:R-:W-:Y:S05]  /*9a20*/  VIADD R142, R142, 0x1 ;  /* 0x000000018e8e7836 */ /* 0x000fea0000000000 */
[----:B------:R-:W-:Y:S01]  /*9a30*/  ISETP.GE.U32.AND P0, PT, R142, 0x2, PT ;  /* 0x000000028e00780c */ /* 0x000fe20003f06070 */
[----:B------:R-:W-:Y:S11]  /*9a40*/  BSSY.RECONVERGENT B0, `(.L_x_205) ;  /* 0x000000b000007945 */ /* 0x000ff60003800200 */
[----:B------:R-:W-:Y:S01]  /*9a50*/  @!UPT UIADD3 URZ, UPT, UPT, URZ, URZ, URZ ;  /* 0x000000fffffff290 */ /* 0x000fe2000fffe0ff */
[----:B------:R-:W-:Y:S05]  /*9a60*/  @!P0 BRA `(.L_x_206) ;  /* 0x0000000000208947 */ /* 0x000fea0003800000 */
[C---:B-1----:R-:W-:Y:S01]  /*9a70*/  @!P3 LEA R2, R148.reuse, UR41, 0x3 ;  /* 0x000000299402bc11 */ /* 0x042fe2000f8e18ff */
[----:B------:R-:W-:Y:S02]  /*9a80*/  IMAD.U32 R0, RZ, RZ, UR37 ;  /* 0x00000025ff007e24 */ /* 0x000fe4000f8e00ff */
[----:B------:R-:W-:Y:S02]  /*9a90*/  VIADD R148, R148, 0x1 ;  /* 0x0000000194947836 */ /* 0x000fe40000000000 */
[----:B------:R-:W-:Y:S03]  /*9aa0*/  @!P3 VIADD R2, R2, 0x80 ;  /* 0x000000800202b836 */ /* 0x000fe60000000000 */
[----:B------:R-:W-:Y:S02]  /*9ab0*/  ISETP.NE.AND P0, PT, R148, 0x4, PT ;  /* 0x000000049400780c */ /* 0x000fe40003f05270 */
[----:B------:R-:W-:Y:S02]  /*9ac0*/  @!P3 PRMT R0, R0, 0x654, R2 ;  /* 0x000006540000b816 */ /* 0x000fe40000000002 */
[----:B------:R-:W-:Y:S02]  /*9ad0*/  SEL R148, R148, RZ, P0 ;  /* 0x000000ff94947207 */ /* 0x000fe40000000000 */
[----:B------:R2:W-:Y:S07]  /*9ae0*/  @!P3 SYNCS.ARRIVE.TRANS64.RED.A1T0 RZ, [R0+URZ], RZ ;  /* 0x000000ff00ffb9a7 */ /* 0x0005ee00081004ff */
.L_x_206:
[----:B------:R-:W-:Y:S05]  /*9af0*/  BSYNC.RECONVERGENT B0 ;  /* 0x0000000000007941 */ /* 0x000fea0003800200 */
.L_x_205:
[C---:B------:R-:W-:Y:S01]  /*9b00*/  ISETP.EQ.OR P2, PT, R68.reuse, 0x3, P3 ;  /* 0x000000034400780c */ /* 0x040fe20001f42670 */
[----:B------:R-:W-:Y:S01]  /*9b10*/  VIADD R68, R68, 0x1 ;  /* 0x0000000144447836 */ /* 0x000fe20000000000 */
[----:B------:R-:W-:Y:S04]  /*9b20*/  SEL R143, R143, 0x1, P3 ;  /* 0x000000018f8f7807 */ /* 0x000fe80001800000 */
[----:B------:R-:W-:Y:S07]  /*9b30*/  ISETP.NE.AND P0, PT, R68, 0x4, PT ;  /* 0x000000044400780c */ /* 0x000fee0003f05270 */
[----:B-1----:R-:W-:Y:S02]  /*9b40*/  @!P2 LEA R2, R141, UR41, 0x3 ;  /* 0x000000298d02ac11 */ /* 0x002fe4000f8e18ff */
[----:B--2---:R-:W-:Y:S04]  /*9b50*/  @!P2 SHF.L.U32 R0, R144, 0x1f, RZ ;  /* 0x0000001f9000a819 */ /* 0x004fe800000006ff */
[----:B------:R-:W1:Y:S02]  /*9b60*/  @!P2 SYNCS.PHASECHK.TRANS64.TRYWAIT P1, [R2+URZ+0x60], R0 ;  /* 0x000060000200a5a7 */ /* 0x000e6400080211ff */
[----:B-1----:R-:W-:Y:S01]  /*9b70*/  @!P2 SEL R143, RZ, 0x1, !P1 ;  /* 0x00000001ff8fa807 */ /* 0x002fe20004800000 */
[----:B------:R-:W-:Y:S06]  /*9b80*/  @P0 BRA `(.L_x_207) ;  /* 0xffffffbc00880947 */ /* 0x000fec000383ffff */
[----:B------:R-:W-:Y:S01]  /*9b90*/  ISETP.NE.AND P3, PT, R158, RZ, PT ;  /* 0x000000ff9e00720c */ /* 0x000fe20003f65270 */
[----:B------:R-:W-:Y:S01]  /*9ba0*/  UIADD3 UR42, UPT, UPT, UR42, 0x4, URZ ;  /* 0x000000042a2a7890 */ /* 0x000fe2000fffe0ff */
[----:B------:R-:W-:Y:S01]  /*9bb0*/  ISETP.NE.AND P0, PT, R138, 0x2, PT ;  /* 0x000000028a00780c */ /* 0x000fe20003f05270 */
[----:B------:R-:W-:Y:S02]  /*9bc0*/  IMAD.IADD R23, R145, 0x1, R115 ;  /* 0x0000000191177824 */ /* 0x000fe400078e0273 */
[----:B------:R-:W-:Y:S01]  /*9bd0*/  IMAD.IADD R22, R146, 0x1, R132 ;  /* 0x0000000192167824 */ /* 0x000fe200078e0284 */
[----:B------:R-:W-:Y:S02]  /*9be0*/  SEL R0, RZ, 0x1, P0 ;  /* 0x00000001ff007807 */ /* 0x000fe40000000000 */
[----:B------:R-:W-:Y:S02]  /*9bf0*/  SEL R138, R138, RZ, P0 ;  /* 0x000000ff8a8a7207 */ /* 0x000fe40000000000 */
[----:B------:R-:W-:-:S03]  /*9c00*/  LOP3.LUT R149, R149, R0, RZ, 0x3c, !PT ;  /* 0x0000000095957212 */ /* 0x000fc600078e3cff */
[----:B------:R-:W-:Y:S01]  /*9c10*/  @P3 R2UR UR36, R147 ;  /* 0x00000000932432ca */ /* 0x000fe200000e0000 */
[----:B------:R-:W-:-:S14]  /*9c20*/  @P3 BRA `(.L_x_208) ;  /* 0xffffffb000183947 */ /* 0x000fdc000383ffff */
[----:B------:R-:W-:-:S09]  /*9c30*/  UISETP.NE.AND UP0, UPT, UR45, URZ, UPT ;  /* 0x000000ff2d00728c */ /* 0x000fd2000bf05270 */
[----:B------:R-:W-:Y:S05]  /*9c40*/  BRA.U !UP0, `(.L_x_209) ;  /* 0x0000000108487547 */ /* 0x000fea000b800000 */
[----:B------:R-:W1:Y:S02]  /*9c50*/  LDCU.64 UR4, c[0x0][0x890] ;  /* 0x00011200ff0477ac */ /* 0x000e640008000a00 */
[----:B-1----:R-:W-:-:S04]  /*9c60*/  UISETP.NE.U32.AND UP0, UPT, UR4, URZ, UPT ;  /* 0x000000ff0400728c */ /* 0x002fc8000bf05070 */
[----:B------:R-:W-:-:S09]  /*9c70*/  UISETP.NE.AND.EX UP0, UPT, UR5, URZ, UPT, UP0 ;  /* 0x000000ff0500728c */ /* 0x000fd2000bf05300 */
[----:B------:R-:W-:Y:S05]  /*9c80*/  BRA.U UP0, `(.L_x_210) ;  /* 0x00000001000c7547 */ /* 0x000fea000b800000 */
[----:B------:R-:W-:-:S13]  /*9c90*/  FSETP.NEU.AND P0, PT, R91, RZ, PT ;  /* 0x000000ff5b00720b */ /* 0x000fda0003f0d000 */
[----:B------:R-:W-:Y:S05]  /*9ca0*/  @!P0 EXIT ;  /* 0x000000000000894d */ /* 0x000fea0003800000 */
[----:B------:R-:W-:Y:S05]  /*9cb0*/  BRA `(.L_x_209) ;  /* 0x00000000002c7947 */ /* 0x000fea0003800000 */
.L_x_210:
[----:B------:R-:W-:Y:S01]  /*9cc0*/  ISETP.NE.AND P0, PT, R134, RZ, PT ;  /* 0x000000ff8600720c */ /* 0x000fe20003f05270 */
[----:B------:R-:W-:-:S12]  /*9cd0*/  BSSY.RECONVERGENT B0, `(.L_x_209) ;  /* 0x0000009000007945 */ /* 0x000fd80003800200 */
[----:B------:R-:W-:Y:S05]  /*9ce0*/  @P0 BRA `(.L_x_211) ;  /* 0x0000000000140947 */ /* 0x000fea0003800000 */
[----:B------:R-:W1:Y:S02]  /*9cf0*/  LDCU.64 UR4, c[0x0][0x888] ;  /* 0x00011100ff0477ac */ /* 0x000e640008000a00 */
[----:B-1----:R-:W-:-:S04]  /*9d00*/  ISETP.NE.U32.AND P0, PT, RZ, UR4, PT ;  /* 0x00000004ff007c0c */ /* 0x002fc8000bf05070 */
[----:B------:R-:W-:-:S13]  /*9d10*/  ISETP.NE.AND.EX P0, PT, RZ, UR5, PT, P0 ;  /* 0x00000005ff007c0c */ /* 0x000fda000bf05300 */
[----:B------:R-:W-:Y:S05]  /*9d20*/  @!P0 EXIT ;  /* 0x000000000000894d */ /* 0x000fea0003800000 */
[----:B------:R-:W-:Y:S05]  /*9d30*/  BRA `(.L_x_212) ;  /* 0x0000000000087947 */ /* 0x000fea0003800000 */
.L_x_211:
[----:B------:R-:W-:-:S13]  /*9d40*/  FSETP.NEU.AND P0, PT, R91, RZ, PT ;  /* 0x000000ff5b00720b */ /* 0x000fda0003f0d000 */
[----:B------:R-:W-:Y:S05]  /*9d50*/  @!P0 EXIT ;  /* 0x000000000000894d */ /* 0x000fea0003800000 */
.L_x_212:
[----:B------:R-:W-:Y:S05]  /*9d60*/  BSYNC.RECONVERGENT B0 ;  /* 0x0000000000007941 */ /* 0x000fea0003800200 */
.L_x_209:
[----:B------:R-:W-:Y:S01]  /*9d70*/  LEA R2, R148, UR41, 0x3 ;  /* 0x0000002994027c11 */ /* 0x000fe2000f8e18ff */
[----:B------:R-:W-:Y:S01]  /*9d80*/  IMAD.U32 R0, RZ, RZ, UR37 ;  /* 0x00000025ff007e24 */ /* 0x000fe2000f8e00ff */
[----:B------:R-:W-:-:S04]  /*9d90*/  DEPBAR.LE SB0, 0x0 ;  /* 0x000080000000791a */ /* 0x000fc80000000000 */
[----:B------:R-:W-:-:S05]  /*9da0*/  VIADD R2, R2, 0x80 ;  /* 0x0000008002027836 */ /* 0x000fca0000000000 */
[----:B------:R-:W-:-:S04]  /*9db0*/  PRMT R0, R0, 0x654, R2 ;  /* 0x0000065400007816 */ /* 0x000fc80000000002 */
[----:B------:R-:W-:Y:S01]  /*9dc0*/  SYNCS.ARRIVE.TRANS64.RED.A1T0 RZ, [R0+URZ], RZ ;  /* 0x000000ff00ff79a7 */ /* 0x000fe200081004ff */
[----:B------:R-:W-:Y:S05]  /*9dd0*/  EXIT ;  /* 0x000000000000794d */ /* 0x000fea0003800000 */
.L_x_19:
[----:B----4-:R4:W1:Y:S02]  /*9de0*/  SYNCS.PHASECHK.TRANS64.TRYWAIT P0, [R2+URZ+0x120], R3 ;  /* 0x00012003020075a7 */ /* 0x01086400080011ff */
[----:B-1----:R-:W-:Y:S05]  /*9df0*/  @!P0 NANOSLEEP.SYNCS 0x989680 ;  /* 0x009896800000895d */ /* 0x002fea0003900000 */
[----:B------:R-:W1:Y:S02]  /*9e00*/  @!P0 SYNCS.PHASECHK.TRANS64 P0, [R2+URZ+0x120], R3 ;  /* 0x00012003020085a7 */ /* 0x000e6400080010ff */
[----:B-1----:R-:W-:Y:S05]  /*9e10*/  @!P0 BRA `(.L_x_19) ;  /* 0xfffffffc00f08947 */ /* 0x002fea000383ffff */
[----:B------:R-:W-:Y:S05]  /*9e20*/  BRA `(.L_x_213) ;  /* 0xffffff7400e87947 */ /* 0x000fea000383ffff */
.L_x_22:
[----:B-1----:R-:W-:-:S07]  /*9e30*/  MOV R2, UR33 ;  /* 0x0000002100027c02 */ /* 0x002fce0008000f00 */
.L_x_214:
[----:B-1----:R1:W4:Y:S02]  /*9e40*/  SYNCS.PHASECHK.TRANS64.TRYWAIT P0, [R2+URZ+0x30], R4 ;  /* 0x00003004020075a7 */ /* 0x00232400080011ff */
[----:B----4-:R-:W-:Y:S05]  /*9e50*/  @!P0 NANOSLEEP.SYNCS 0x989680 ;  /* 0x009896800000895d */ /* 0x010fea0003900000 */
[----:B------:R-:W4:Y:S02]  /*9e60*/  @!P0 SYNCS.PHASECHK.TRANS64 P0, [R2+URZ+0x30], R4 ;  /* 0x00003004020085a7 */ /* 0x000f2400080010ff */
[----:B----4-:R-:W-:Y:S05]  /*9e70*/  @!P0 BRA `(.L_x_214) ;  /* 0xfffffffc00f08947 */ /* 0x010fea000383ffff */
[----:B------:R-:W-:Y:S05]  /*9e80*/  BRA `(.L_x_21) ;  /* 0xffffff7800387947 */ /* 0x000fea000383ffff */
.L_x_28:
[----:B-1----:R-:W-:-:S07]  /*9e90*/  MOV R2, UR17 ;  /* 0x0000001100027c02 */ /* 0x002fce0008000f00 */
.L_x_215:
[----:B-1----:R1:W4:Y:S02]  /*9ea0*/  SYNCS.PHASECHK.TRANS64.TRYWAIT P0, [R2+URZ+0x30], R4 ;  /* 0x00003004020075a7 */ /* 0x00232400080011ff */
[----:B----4-:R-:W-:Y:S05]  /*9eb0*/  @!P0 NANOSLEEP.SYNCS 0x989680 ;  /* 0x009896800000895d */ /* 0x010fea0003900000 */
[----:B------:R-:W4:Y:S02]  /*9ec0*/  @!P0 SYNCS.PHASECHK.TRANS64 P0, [R2+URZ+0x30], R4 ;  /* 0x00003004020085a7 */ /* 0x000f2400080010ff */
[----:B----4-:R-:W-:Y:S05]  /*9ed0*/  @!P0 BRA `(.L_x_215) ;  /* 0xfffffffc00f08947 */ /* 0x010fea000383ffff */
[----:B------:R-:W-:Y:S05]  /*9ee0*/  BRA `(.L_x_27) ;  /* 0xffffff7800e07947 */ /* 0x000fea000383ffff */
.L_x_32:
[----:B-1----:R1:W4:Y:S02]  /*9ef0*/  SYNCS.PHASECHK.TRANS64.TRYWAIT P0, [R2+URZ+0xb0], R3 ;  /* 0x0000b003020075a7 */ /* 0x00232400080011ff */
[----:B----4-:R-:W-:Y:S05]  /*9f00*/  @!P0 NANOSLEEP.SYNCS 0x989680 ;  /* 0x009896800000895d */ /* 0x010fea0003900000 */
[----:B------:R-:W4:Y:S02]  /*9f10*/  @!P0 SYNCS.PHASECHK.TRANS64 P0, [R2+URZ+0xb0], R3 ;  /* 0x0000b003020085a7 */ /* 0x000f2400080010ff */
[----:B----4-:R-:W-:Y:S05]  /*9f20*/  @!P0 BRA `(.L_x_32) ;  /* 0xfffffffc00f08947 */ /* 0x010fea000383ffff */
[----:B------:R-:W-:Y:S05]  /*9f30*/  BRA `(.L_x_216) ;  /* 0xffffff7c006c7947 */ /* 0x000fea000383ffff */
.L_x_36:
[----:B--2---:R-:W-:-:S07]  /*9f40*/  MOV R0, UR5 ;  /* 0x0000000500007c02 */ /* 0x004fce0008000f00 */
.L_x_217:
[----:B-1----:R1:W2:Y:S02]  /*9f50*/  SYNCS.PHASECHK.TRANS64.TRYWAIT P0, [R0+URZ], R2 ;  /* 0x00000002000075a7 */ /* 0x0022a400080011ff */
[----:B--2---:R-:W-:Y:S05]  /*9f60*/  @!P0 NANOSLEEP.SYNCS 0x989680 ;  /* 0x009896800000895d */ /* 0x004fea0003900000 */
[----:B------:R-:W2:Y:S02]  /*9f70*/  @!P0 SYNCS.PHASECHK.TRANS64 P0, [R0+URZ], R2 ;  /* 0x00000002000085a7 */ /* 0x000ea400080010ff */
[----:B--2---:R-:W-:Y:S05]  /*9f80*/  @!P0 BRA `(.L_x_217) ;  /* 0xfffffffc00f08947 */ /* 0x004fea000383ffff */
[----:B------:R-:W-:Y:S05]  /*9f90*/  BRA `(.L_x_218) ;  /* 0xffffff8000dc7947 */ /* 0x000fea000383ffff */
.L_x_37:
[----:B--2---:R-:W-:-:S07]  /*9fa0*/  MOV R0, UR5 ;  /* 0x0000000500007c02 */ /* 0x004fce0008000f00 */
.L_x_219:
[----:B-1----:R1:W2:Y:S02]  /*9fb0*/  SYNCS.PHASECHK.TRANS64.TRYWAIT P0, [R0+URZ], R3 ;  /* 0x00000003000075a7 */ /* 0x0022a400080011ff */
[----:B--2---:R-:W-:Y:S05]  /*9fc0*/  @!P0 NANOSLEEP.SYNCS 0x989680 ;  /* 0x009896800000895d */ /* 0x004fea0003900000 */
[----:B------:R-:W2:Y:S02]  /*9fd0*/  @!P0 SYNCS.PHASECHK.TRANS64 P0, [R0+URZ], R3 ;  /* 0x00000003000085a7 */ /* 0x000ea400080010ff */
[----:B--2---:R-:W-:Y:S05]  /*9fe0*/  @!P0 BRA `(.L_x_219) ;  /* 0xfffffffc00f08947 */ /* 0x004fea000383ffff */
[----:B------:R-:W-:Y:S05]  /*9ff0*/  BRA `(.L_x_220) ;  /* 0xffffff8000e87947 */ /* 0x000fea000383ffff */
.L_x_38:
[----:B--2---:R-:W-:-:S07]  /*a000*/  MOV R0, UR5 ;  /* 0x0000000500007c02 */ /* 0x004fce0008000f00 */
.L_x_221:
[----:B-1----:R1:W2:Y:S02]  /*a010*/  SYNCS.PHASECHK.TRANS64.TRYWAIT P0, [R0+URZ], R3 ;  /* 0x00000003000075a7 */ /* 0x0022a400080011ff */
[----:B--2---:R-:W-:Y:S05]  /*a020*/  @!P0 NANOSLEEP.SYNCS 0x989680 ;  /* 0x009896800000895d */ /* 0x004fea0003900000 */
[----:B------:R-:W2:Y:S02]  /*a030*/  @!P0 SYNCS.PHASECHK.TRANS64 P0, [R0+URZ], R3 ;  /* 0x00000003000085a7 */ /* 0x000ea400080010ff */
[----:B--2---:R-:W-:Y:S05]  /*a040*/  @!P0 BRA `(.L_x_221) ;  /* 0xfffffffc00f08947 */ /* 0x004fea000383ffff */
[----:B------:R-:W-:Y:S05]  /*a050*/  BRA `(.L_x_222) ;  /* 0xffffff8000f47947 */ /* 0x000fea000383ffff */
.L_x_39:
[----:B--2---:R-:W-:-:S07]  /*a060*/  MOV R0, UR5 ;  /* 0x0000000500007c02 */ /* 0x004fce0008000f00 */
.L_x_223:
[----:B-1----:R1:W2:Y:S02]  /*a070*/  SYNCS.PHASECHK.TRANS64.TRYWAIT P0, [R0+URZ], R3 ;  /* 0x00000003000075a7 */ /* 0x0022a400080011ff */
[----:B--2---:R-:W-:Y:S05]  /*a080*/  @!P0 NANOSLEEP.SYNCS 0x989680 ;  /* 0x009896800000895d */ /* 0x004fea0003900000 */
[----:B------:R-:W2:Y:S02]  /*a090*/  @!P0 SYNCS.PHASECHK.TRANS64 P0, [R0+URZ], R3 ;  /* 0x00000003000085a7 */ /* 0x000ea400080010ff */
[----:B--2---:R-:W-:Y:S05]  /*a0a0*/  @!P0 BRA `(.L_x_223) ;  /* 0xfffffffc00f08947 */ /* 0x004fea000383ffff */
[----:B------:R-:W-:Y:S05]  /*a0b0*/  BRA `(.L_x_224) ;  /* 0xffffff8400007947 */ /* 0x000fea000383ffff */
.L_x_40:
[----:B--2---:R-:W-:-:S07]  /*a0c0*/  MOV R0, UR5 ;  /* 0x0000000500007c02 */ /* 0x004fce0008000f00 */
.L_x_225:
[----:B-1----:R1:W2:Y:S02]  /*a0d0*/  SYNCS.PHASECHK.TRANS64.TRYWAIT P0, [R0+URZ], R3 ;  /* 0x00000003000075a7 */ /* 0x0022a400080011ff */
[----:B--2---:R-:W-:Y:S05]  /*a0e0*/  @!P0 NANOSLEEP.SYNCS 0x989680 ;  /* 0x009896800000895d */ /* 0x004fea0003900000 */
[----:B------:R-:W2:Y:S02]  /*a0f0*/  @!P0 SYNCS.PHASECHK.TRANS64 P0, [R0+URZ], R3 ;  /* 0x00000003000085a7 */ /* 0x000ea400080010ff */
[----:B--2---:R-:W-:Y:S05]  /*a100*/  @!P0 BRA `(.L_x_225) ;  /* 0xfffffffc00f08947 */ /* 0x004fea000383ffff */
[----:B------:R-:W-:Y:S05]  /*a110*/  BRA `(.L_x_226) ;  /* 0xffffff84000c7947 */ /* 0x000fea000383ffff */
.L_x_43:
[----:B-1----:R1:W2:Y:S02]  /*a120*/  SYNCS.PHASECHK.TRANS64.TRYWAIT P0, [R0+URZ+0x110], R4 ;  /* 0x00011004000075a7 */ /* 0x0022a400080011ff */
[----:B--2---:R-:W-:Y:S05]  /*a130*/  @!P0 NANOSLEEP.SYNCS 0x989680 ;  /* 0x009896800000895d */ /* 0x004fea0003900000 */
[----:B------:R-:W2:Y:S02]  /*a140*/  @!P0 SYNCS.PHASECHK.TRANS64 P0, [R0+URZ+0x110], R4 ;  /* 0x00011004000085a7 */ /* 0x000ea400080010ff */
[----:B--2---:R-:W-:Y:S05]  /*a150*/  @!P0 BRA `(.L_x_43) ;  /* 0xfffffffc00f08947 */ /* 0x004fea000383ffff */
[----:B------:R-:W-:Y:S05]  /*a160*/  BRA `(.L_x_227) ;  /* 0xffffff8400687947 */ /* 0x000fea000383ffff */
.L_x_44:
[----:B------:R-:W-:-:S07]  /*a170*/  MOV R0, UR5 ;  /* 0x0000000500007c02 */ /* 0x000fce0008000f00 */
.L_x_228:
[----:B-1----:R1:W2:Y:S02]  /*a180*/  SYNCS.PHASECHK.TRANS64.TRYWAIT P0, [R0+URZ+0xc0], R5 ;  /* 0x0000c005000075a7 */ /* 0x0022a400080011ff */
[----:B--2---:R-:W-:Y:S05]  /*a190*/  @!P0 NANOSLEEP.SYNCS 0x989680 ;  /* 0x009896800000895d */ /* 0x004fea0003900000 */
[----:B------:R-:W2:Y:S02]  /*a1a0*/  @!P0 SYNCS.PHASECHK.TRANS64 P0, [R0+URZ+0xc0], R5 ;  /* 0x0000c005000085a7 */ /* 0x000ea400080010ff */
[----:B--2---:R-:W-:Y:S05]  /*a1b0*/  @!P0 BRA `(.L_x_228) ;  /* 0xfffffffc00f08947 */ /* 0x004fea000383ffff */
[----:B------:R-:W-:Y:S05]  /*a1c0*/  BRA `(.L_x_229) ;  /* 0xffffff8400787947 */ /* 0x000fea000383ffff */
.L_x_45:
[----:B-1----:R1:W2:Y:S02]  /*a1d0*/  SYNCS.PHASECHK.TRANS64.TRYWAIT P1, [R0+URZ+0xb0], R4 ;  /* 0x0000b004000075a7 */ /* 0x0022a400080211ff */
[----:B--2---:R-:W-:Y:S05]  /*a1e0*/  @!P1 NANOSLEEP.SYNCS 0x989680 ;  /* 0x009896800000995d */ /* 0x004fea0003900000 */
[----:B------:R-:W2:Y:S02]  /*a1f0*/  @!P1 SYNCS.PHASECHK.TRANS64 P1, [R0+URZ+0xb0], R4 ;  /* 0x0000b004000095a7 */ /* 0x000ea400080210ff */
[----:B--2---:R-:W-:Y:S05]  /*a200*/  @!P1 BRA `(.L_x_45) ;  /* 0xfffffffc00f09947 */ /* 0x004fea000383ffff */
[----:B------:R-:W-:Y:S05]  /*a210*/  BRA `(.L_x_230) ;  /* 0xffffff8400a87947 */ /* 0x000fea000383ffff */
.L_x_48:
[----:B------:R-:W-:-:S07]  /*a220*/  MOV R0, UR5 ;  /* 0x0000000500007c02 */ /* 0x000fce0008000f00 */
.L_x_231:
[----:B-1----:R1:W2:Y:S02]  /*a230*/  SYNCS.PHASECHK.TRANS64.TRYWAIT P0, [R0+URZ+0xc0], R2 ;  /* 0x0000c002000075a7 */ /* 0x0022a400080011ff */
[----:B--2---:R-:W-:Y:S05]  /*a240*/  @!P0 NANOSLEEP.SYNCS 0x989680 ;  /* 0x009896800000895d */ /* 0x004fea0003900000 */
[----:B------:R-:W2:Y:S02]  /*a250*/  @!P0 SYNCS.PHASECHK.TRANS64 P0, [R0+URZ+0xc0], R2 ;  /* 0x0000c002000085a7 */ /* 0x000ea400080010ff */
[----:B--2---:R-:W-:Y:S05]  /*a260*/  @!P0 BRA `(.L_x_231) ;  /* 0xfffffffc00f08947 */ /* 0x004fea000383ffff */
[----:B------:R-:W-:Y:S05]  /*a270*/  BRA `(.L_x_47) ;  /* 0xffffff8400fc7947 */ /* 0x000fea000383ffff */
.L_x_55:
[----:B-1----:R1:W2:Y:S02]  /*a280*/  SYNCS.PHASECHK.TRANS64.TRYWAIT P1, [R0+URZ+0xb0], R2 ;  /* 0x0000b002000075a7 */ /* 0x0022a400080211ff */
[----:B--2---:R-:W-:Y:S05]  /*a290*/  @!P1 NANOSLEEP.SYNCS 0x989680 ;  /* 0x009896800000995d */ /* 0x004fea0003900000 */
[----:B------:R-:W2:Y:S02]  /*a2a0*/  @!P1 SYNCS.PHASECHK.TRANS64 P1, [R0+URZ+0xb0], R2 ;  /* 0x0000b002000095a7 */ /* 0x000ea400080210ff */
[----:B--2---:R-:W-:Y:S05]  /*a2b0*/  @!P1 BRA `(.L_x_55) ;  /* 0xfffffffc00f09947 */ /* 0x004fea000383ffff */
[----:B------:R-:W-:Y:S05]  /*a2c0*/  BRA `(.L_x_232) ;  /* 0xffffff8c006c7947 */ /* 0x000fea000383ffff */
.L_x_56:
[----:B------:R-:W-:-:S07]  /*a2d0*/  MOV R2, UR7 ;  /* 0x0000000700027c02 */ /* 0x000fce0008000f00 */
.L_x_233:
[----:B-1----:R1:W2:Y:S02]  /*a2e0*/  SYNCS.PHASECHK.TRANS64.TRYWAIT P0, [R2+URZ+0xf0], R0 ;  /* 0x0000f000020075a7 */ /* 0x0022a400080011ff */
[----:B--2---:R-:W-:Y:S05]  /*a2f0*/  @!P0 NANOSLEEP.SYNCS 0x989680 ;  /* 0x009896800000895d */ /* 0x004fea0003900000 */
[----:B------:R-:W2:Y:S02]  /*a300*/  @!P0 SYNCS.PHASECHK.TRANS64 P0, [R2+URZ+0xf0], R0 ;  /* 0x0000f000020085a7 */ /* 0x000ea400080010ff */
[----:B--2---:R-:W-:Y:S05]  /*a310*/  @!P0 BRA `(.L_x_233) ;  /* 0xfffffffc00f08947 */ /* 0x004fea000383ffff */
[----:B------:R-:W-:Y:S05]  /*a320*/  BRA `(.L_x_234) ;  /* 0xffffff8c00a47947 */ /* 0x000fea000383ffff */
.L_x_59:
[----:B------:R-:W-:Y:S07]  /*a330*/  MOV R0, UR6 ;  /* 0x0000000600007c02 */ /* 0x000fee0008000f00 */
.L_x_235:
[----:B-1----:R1:W2:Y:S02]  /*a340*/  SYNCS.PHASECHK.TRANS64.TRYWAIT P0, [R0+URZ], R2 ;  /* 0x00000002000075a7 */ /* 0x0022a400080011ff */
[----:B--2---:R-:W-:Y:S05]  /*a350*/  @!P0 NANOSLEEP.SYNCS 0x989680 ;  /* 0x009896800000895d */ /* 0x004fea0003900000 */
[----:B------:R-:W2:Y:S02]  /*a360*/  @!P0 SYNCS.PHASECHK.TRANS64 P0, [R0+URZ], R2 ;  /* 0x00000002000085a7 */ /* 0x000ea400080010ff */
[----:B--2---:R-:W-:Y:S05]  /*a370*/  @!P0 BRA `(.L_x_235) ;  /* 0xfffffffc00f08947 */ /* 0x004fea000383ffff */
[----:B------:R-:W-:Y:S05]  /*a380*/  BRA `(.L_x_58) ;  /* 0xffffff8c00c07947 */ /* 0x000fea000383ffff */
.L_x_62:
[----:B------:R-:W-:-:S07]  /*a390*/  MOV R0, UR6 ;  /* 0x0000000600007c02 */ /* 0x000fce0008000f00 */
.L_x_236:
[----:B--2---:R2:W4:Y:S02]  /*a3a0*/  SYNCS.PHASECHK.TRANS64.TRYWAIT P0, [R0+URZ], R2 ;  /* 0x00000002000075a7 */ /* 0x00452400080011ff */
[----:B----4-:R-:W-:Y:S05]  /*a3b0*/  @!P0 NANOSLEEP.SYNCS 0x989680 ;  /* 0x009896800000895d */ /* 0x010fea0003900000 */
[----:B------:R-:W4:Y:S02]  /*a3c0*/  @!P0 SYNCS.PHASECHK.TRANS64 P0, [R0+URZ], R2 ;  /* 0x00000002000085a7 */ /* 0x000f2400080010ff */
[----:B----4-:R-:W-:Y:S05]  /*a3d0*/  @!P0 BRA `(.L_x_236) ;  /* 0xfffffffc00f08947 */ /* 0x010fea000383ffff */
[----:B------:R-:W-:Y:S05]  /*a3e0*/  BRA `(.L_x_237) ;  /* 0xffffff90009c7947 */ /* 0x000fea000383ffff */
.L_x_63:
[----:B------:R-:W-:-:S07]  /*a3f0*/  MOV R0, UR6 ;  /* 0x0000000600007c02 */ /* 0x000fce0008000f00 */
.L_x_238:
[----:B-1----:R1:W2:Y:S02]  /*a400*/  SYNCS.PHASECHK.TRANS64.TRYWAIT P0, [R0+URZ], R3 ;  /* 0x00000003000075a7 */ /* 0x0022a400080011ff */
[----:B--2---:R-:W-:Y:S05]  /*a410*/  @!P0 NANOSLEEP.SYNCS 0x989680 ;  /* 0x009896800000895d */ /* 0x004fea0003900000 */
[----:B------:R-:W2:Y:S02]  /*a420*/  @!P0 SYNCS.PHASECHK.TRANS64 P0, [R0+URZ], R3 ;  /* 0x00000003000085a7 */ /* 0x000ea400080010ff */
[----:B--2---:R-:W-:Y:S05]  /*a430*/  @!P0 BRA `(.L_x_238) ;  /* 0xfffffffc00f08947 */ /* 0x004fea000383ffff */
[----:B------:R-:W-:Y:S05]  /*a440*/  BRA `(.L_x_239) ;  /* 0xffffff9000a87947 */ /* 0x000fea000383ffff */
.L_x_64:
[----:B------:R-:W-:-:S07]  /*a450*/  MOV R0, UR6 ;  /* 0x0000000600007c02 */ /* 0x000fce0008000f00 */
.L_x_240:
[----:B-1----:R1:W2:Y:S02]  /*a460*/  SYNCS.PHASECHK.TRANS64.TRYWAIT P0, [R0+URZ], R3 ;  /* 0x00000003000075a7 */ /* 0x0022a400080011ff */
[----:B--2---:R-:W-:Y:S05]  /*a470*/  @!P0 NANOSLEEP.SYNCS 0x989680 ;  /* 0x009896800000895d */ /* 0x004fea0003900000 */
[----:B------:R-:W2:Y:S02]  /*a480*/  @!P0 SYNCS.PHASECHK.TRANS64 P0, [R0+URZ], R3 ;  /* 0x00000003000085a7 */ /* 0x000ea400080010ff */
[----:B--2---:R-:W-:Y:S05]  /*a490*/  @!P0 BRA `(.L_x_240) ;  /* 0xfffffffc00f08947 */ /* 0x004fea000383ffff */
[----:B------:R-:W-:Y:S05]  /*a4a0*/  BRA `(.L_x_241) ;  /* 0xffffff9000b47947 */ /* 0x000fea000383ffff */
.L_x_65:
[----:B-1----:R-:W-:-:S07]  /*a4b0*/  MOV R0, UR7 ;  /* 0x0000000700007c02 */ /* 0x002fce0008000f00 */
.L_x_242:
[----:B-1----:R1:W2:Y:S02]  /*a4c0*/  SYNCS.PHASECHK.TRANS64.TRYWAIT P0, [R0+URZ], R2 ;  /* 0x00000002000075a7 */ /* 0x0022a400080011ff */
[----:B--2---:R-:W-:Y:S05]  /*a4d0*/  @!P0 NANOSLEEP.SYNCS 0x989680 ;  /* 0x009896800000895d */ /* 0x004fea0003900000 */
[----:B------:R-:W2:Y:S02]  /*a4e0*/  @!P0 SYNCS.PHASECHK.TRANS64 P0, [R0+URZ], R2 ;  /* 0x00000002000085a7 */ /* 0x000ea400080010ff */
[----:B--2---:R-:W-:Y:S05]  /*a4f0*/  @!P0 BRA `(.L_x_242) ;  /* 0xfffffffc00f08947 */ /* 0x004fea000383ffff */
[----:B------:R-:W-:Y:S05]  /*a500*/  BRA `(.L_x_243) ;  /* 0xffffff9000c07947 */ /* 0x000fea000383ffff */
.L_x_70:
[----:B--2---:R2:W3:Y:S02]  /*a510*/  SYNCS.PHASECHK.TRANS64.TRYWAIT P0, [R0+URZ+0xb0], R2 ;  /* 0x0000b002000075a7 */ /* 0x0044e400080011ff */
[----:B---3--:R-:W-:Y:S05]  /*a520*/  @!P0 NANOSLEEP.SYNCS 0x989680 ;  /* 0x009896800000895d */ /* 0x008fea0003900000 */
[----:B------:R-:W3:Y:S02]  /*a530*/  @!P0 SYNCS.PHASECHK.TRANS64 P0, [R0+URZ+0xb0], R2 ;  /* 0x0000b002000085a7 */ /* 0x000ee400080010ff */
[----:B---3--:R-:W-:Y:S05]  /*a540*/  @!P0 BRA `(.L_x_70) ;  /* 0xfffffffc00f08947 */ /* 0x008fea000383ffff */
[----:B------:R-:W-:Y:S05]  /*a550*/  BRA `(.L_x_244) ;  /* 0xffffff9400cc7947 */ /* 0x000fea000383ffff */
.L_x_73:
[----:B------:R-:W-:Y:S07]  /*a560*/  MOV R0, UR7 ;  /* 0x0000000700007c02 */ /* 0x000fee0008000f00 */
.L_x_245:
[----:B--2---:R2:W3:Y:S02]  /*a570*/  SYNCS.PHASECHK.TRANS64.TRYWAIT P0, [R0+URZ+0xa8], R2 ;  /* 0x0000a802000075a7 */ /* 0x0044e400080011ff */
[----:B---3--:R-:W-:Y:S05]  /*a580*/  @!P0 NANOSLEEP.SYNCS 0x989680 ;  /* 0x009896800000895d */ /* 0x008fea0003900000 */
[----:B------:R-:W3:Y:S02]  /*a590*/  @!P0 SYNCS.PHASECHK.TRANS64 P0, [R0+URZ+0xa8], R2 ;  /* 0x0000a802000085a7 */ /* 0x000ee400080010ff */
[----:B---3--:R-:W-:Y:S05]  /*a5a0*/  @!P0 BRA `(.L_x_245) ;  /* 0xfffffffc00f08947 */ /* 0x008fea000383ffff */
[----:B------:R-:W-:Y:S05]  /*a5b0*/  BRA `(.L_x_72) ;  /* 0xffffff9800ac7947 */ /* 0x000fea000383ffff */
.L_x_76:
[----:B------:R-:W-:Y:S07]  /*a5c0*/  MOV R0, UR7 ;  /* 0x0000000700007c02 */ /* 0x000fee0008000f00 */
.L_x_246:
[----:B-1----:R1:W2:Y:S02]  /*a5d0*/  SYNCS.PHASECHK.TRANS64.TRYWAIT P0, [R0+URZ+0x80], R22 ;  /* 0x00008016000075a7 */ /* 0x0022a400080011ff */
[----:B--2---:R-:W-:Y:S05]  /*a5e0*/  @!P0 NANOSLEEP.SYNCS 0x989680 ;  /* 0x009896800000895d */ /* 0x004fea0003900000 */
[----:B------:R-:W2:Y:S02]  /*a5f0*/  @!P0 SYNCS.PHASECHK.TRANS64 P0, [R0+URZ+0x80], R22 ;  /* 0x00008016000085a7 */ /* 0x000ea400080010ff */
[----:B--2---:R-:W-:Y:S05]  /*a600*/  @!P0 BRA `(.L_x_246) ;  /* 0xfffffffc00f08947 */ /* 0x004fea000383ffff */
[----:B------:R-:W-:Y:S05]  /*a610*/  BRA `(.L_x_247) ;  /* 0xffffff9c00247947 */ /* 0x000fea000383ffff */
.L_x_77:
[----:B------:R-:W-:Y:S07]  /*a620*/  MOV R0, UR7 ;  /* 0x0000000700007c02 */ /* 0x000fee0008000f00 */
.L_x_248:
[----:B-1----:R1:W2:Y:S02]  /*a630*/  SYNCS.PHASECHK.TRANS64.TRYWAIT P0, [R0+URZ+0x88], R22 ;  /* 0x00008816000075a7 */ /* 0x0022a400080011ff */
[----:B--2---:R-:W-:Y:S05]  /*a640*/  @!P0 NANOSLEEP.SYNCS 0x989680 ;  /* 0x009896800000895d */ /* 0x004fea0003900000 */
[----:B------:R-:W2:Y:S02]  /*a650*/  @!P0 SYNCS.PHASECHK.TRANS64 P0, [R0+URZ+0x88], R22 ;  /* 0x00008816000085a7 */ /* 0x000ea400080010ff */
[----:B--2---:R-:W-:Y:S05]  /*a660*/  @!P0 BRA `(.L_x_248) ;  /* 0xfffffffc00f08947 */ /* 0x004fea000383ffff */
[----:B------:R-:W-:Y:S05]  /*a670*/  BRA `(.L_x_249) ;  /* 0xffffff9c005c7947 */ /* 0x000fea000383ffff */
.L_x_78:
[----:B------:R-:W-:Y:S07]  /*a680*/  MOV R0, UR7 ;  /* 0x0000000700007c02 */ /* 0x000fee0008000f00 */
.L_x_250:
[----:B-1----:R1:W2:Y:S02]  /*a690*/  SYNCS.PHASECHK.TRANS64.TRYWAIT P0, [R0+URZ+0x90], R22 ;  /* 0x00009016000075a7 */ /* 0x0022a400080011ff */
[----:B--2---:R-:W-:Y:S05]  /*a6a0*/  @!P0 NANOSLEEP.SYNCS 0x989680 ;  /* 0x009896800000895d */ /* 0x004fea0003900000 */
[----:B------:R-:W2:Y:S02]  /*a6b0*/  @!P0 SYNCS.PHASECHK.TRANS64 P0, [R0+URZ+0x90], R22 ;  /* 0x00009016000085a7 */ /* 0x000ea400080010ff */
[----:B--2---:R-:W-:Y:S05]  /*a6c0*/  @!P0 BRA `(.L_x_250) ;  /* 0xfffffffc00f08947 */ /* 0x004fea000383ffff */
[----:B------:R-:W-:Y:S05]  /*a6d0*/  BRA `(.L_x_251) ;  /* 0xffffff9c00a07947 */ /* 0x000fea000383ffff */
.L_x_79:
[----:B------:R-:W-:Y:S07]  /*a6e0*/  MOV R0, UR7 ;  /* 0x0000000700007c02 */ /* 0x000fee0008000f00 */
.L_x_252:
[----:B-1----:R1:W2:Y:S02]  /*a6f0*/  SYNCS.PHASECHK.TRANS64.TRYWAIT P0, [R0+URZ+0x98], R22 ;  /* 0x00009816000075a7 */ /* 0x0022a400080011ff */
[----:B--2---:R-:W-:Y:S05]  /*a700*/  @!P0 NANOSLEEP.SYNCS 0x989680 ;  /* 0x009896800000895d */ /* 0x004fea0003900000 */
[----:B------:R-:W2:Y:S02]  /*a710*/  @!P0 SYNCS.PHASECHK.TRANS64 P0, [R0+URZ+0x98], R22 ;  /* 0x00009816000085a7 */ /* 0x000ea400080010ff */
[----:B--2---:R-:W-:Y:S05]  /*a720*/  @!P0 BRA `(.L_x_252) ;  /* 0xfffffffc00f08947 */ /* 0x004fea000383ffff */
[----:B------:R-:W-:Y:S05]  /*a730*/  BRA `(.L_x_253) ;  /* 0xffffffa000247947 */ /* 0x000fea000383ffff */
.L_x_81:
[----:B------:R-:W-:-:S07]  /*a740*/  MOV R0, UR7 ;  /* 0x0000000700007c02 */ /* 0x000fce0008000f00 */
.L_x_254:
[----:B-1----:R1:W3:Y:S02]  /*a750*/  SYNCS.PHASECHK.TRANS64.TRYWAIT P0, [R0+URZ+0x80], R2 ;  /* 0x00008002000075a7 */ /* 0x0022e400080011ff */
[----:B---3--:R-:W-:Y:S05]  /*a760*/  @!P0 NANOSLEEP.SYNCS 0x989680 ;  /* 0x009896800000895d */ /* 0x008fea0003900000 */
[----:B------:R-:W3:Y:S02]  /*a770*/  @!P0 SYNCS.PHASECHK.TRANS64 P0, [R0+URZ+0x80], R2 ;  /* 0x00008002000085a7 */ /* 0x000ee400080010ff */
[----:B---3--:R-:W-:Y:S05]  /*a780*/  @!P0 BRA `(.L_x_254) ;  /* 0xfffffffc00f08947 */ /* 0x008fea000383ffff */
[----:B------:R-:W-:Y:S05]  /*a790*/  BRA `(.L_x_255) ;  /* 0xffffffa000947947 */ /* 0x000fea000383ffff */
.L_x_82:
[----:B-1----:R-:W-:-:S07]  /*a7a0*/  MOV R0, UR7 ;  /* 0x0000000700007c02 */ /* 0x002fce0008000f00 */
.L_x_256:
[----:B-1----:R1:W3:Y:S02]  /*a7b0*/  SYNCS.PHASECHK.TRANS64.TRYWAIT P0, [R0+URZ+0x88], R2 ;  /* 0x00008802000075a7 */ /* 0x0022e400080011ff */
[----:B---3--:R-:W-:Y:S05]  /*a7c0*/  @!P0 NANOSLEEP.SYNCS 0x989680 ;  /* 0x009896800000895d */ /* 0x008fea0003900000 */
[----:B------:R-:W3:Y:S02]  /*a7d0*/  @!P0 SYNCS.PHASECHK.TRANS64 P0, [R0+URZ+0x88], R2 ;  /* 0x00008802000085a7 */ /* 0x000ee400080010ff */
[----:B---3--:R-:W-:Y:S05]  /*a7e0*/  @!P0 BRA `(.L_x_256) ;  /* 0xfffffffc00f08947 */ /* 0x008fea000383ffff */
[----:B------:R-:W-:Y:S05]  /*a7f0*/  BRA `(.L_x_257) ;  /* 0xffffffa000847947 */ /* 0x000fea000383ffff */
.L_x_83:
[----:B-1----:R-:W-:-:S07]  /*a800*/  MOV R0, UR7 ;  /* 0x0000000700007c02 */ /* 0x002fce0008000f00 */
.L_x_258:
[----:B-1----:R1:W3:Y:S02]  /*a810*/  SYNCS.PHASECHK.TRANS64.TRYWAIT P0, [R0+URZ+0x90], R2 ;  /* 0x00009002000075a7 */ /* 0x0022e400080011ff */
[----:B---3--:R-:W-:Y:S05]  /*a820*/  @!P0 NANOSLEEP.SYNCS 0x989680 ;  /* 0x009896800000895d */ /* 0x008fea0003900000 */
[----:B------:R-:W3:Y:S02]  /*a830*/  @!P0 SYNCS.PHASECHK.TRANS64 P0, [R0+URZ+0x90], R2 ;  /* 0x00009002000085a7 */ /* 0x000ee400080010ff */
[----:B---3--:R-:W-:Y:S05]  /*a840*/  @!P0 BRA `(.L_x_258) ;  /* 0xfffffffc00f08947 */ /* 0x008fea000383ffff */
[----:B------:R-:W-:Y:S05]  /*a850*/  BRA `(.L_x_259) ;  /* 0xffffffa000747947 */ /* 0x000fea000383ffff */
.L_x_85:
[----:B-1----:R1:W2:Y:S02]  /*a860*/  SYNCS.PHASECHK.TRANS64.TRYWAIT P0, [R0+URZ+0xb0], R2 ;  /* 0x0000b002000075a7 */ /* 0x0022a400080011ff */
[----:B--2---:R-:W-:Y:S05]  /*a870*/  @!P0 NANOSLEEP.SYNCS 0x989680 ;  /* 0x009896800000895d */ /* 0x004fea0003900000 */
[----:B------:R-:W2:Y:S02]  /*a880*/  @!P0 SYNCS.PHASECHK.TRANS64 P0, [R0+URZ+0xb0], R2 ;  /* 0x0000b002000085a7 */ /* 0x000ea400080010ff */
[----:B--2---:R-:W-:Y:S05]  /*a890*/  @!P0 BRA `(.L_x_85) ;  /* 0xfffffffc00f08947 */ /* 0x004fea000383ffff */
[----:B------:R-:W-:Y:S05]  /*a8a0*/  BRA `(.L_x_260) ;  /* 0xffffffa4000c7947 */ /* 0x000fea000383ffff */
.L_x_99:
[----:B-1----:R1:W2:Y:S02]  /*a8b0*/  SYNCS.PHASECHK.TRANS64.TRYWAIT P0, [R2+URZ+0x60], R0 ;  /* 0x00006000020075a7 */ /* 0x0022a400080011ff */
[----:B--2---:R-:W-:Y:S05]  /*a8c0*/  @!P0 NANOSLEEP.SYNCS 0x989680 ;  /* 0x009896800000895d */ /* 0x004fea0003900000 */
[----:B------:R-:W2:Y:S02]  /*a8d0*/  @!P0 SYNCS.PHASECHK.TRANS64 P0, [R2+URZ+0x60], R0 ;  /* 0x00006000020085a7 */ /* 0x000ea400080010ff */
[----:B--2---:R-:W-:Y:S05]  /*a8e0*/  @!P0 BRA `(.L_x_99) ;  /* 0xfffffffc00f08947 */ /* 0x004fea000383ffff */
[----:B------:R-:W-:Y:S05]  /*a8f0*/  BRA `(.L_x_98) ;  /* 0xffffffb0006c7947 */ /* 0x000fea000383ffff */
.L_x_102:
[----:B------:R1:W1:Y:S02]  /*a900*/  SYNCS.PHASECHK.TRANS64.TRYWAIT P1, [R112+URZ+0xd0], R0 ;  /* 0x0000d000700075a7 */ /* 0x00026400080211ff */
[----:B-1----:R-:W-:Y:S05]  /*a910*/  @!P1 NANOSLEEP.SYNCS 0x989680 ;  /* 0x009896800000995d */ /* 0x002fea0003900000 */
[----:B------:R-:W1:Y:S02]  /*a920*/  @!P1 SYNCS.PHASECHK.TRANS64 P1, [R112+URZ+0xd0], R0 ;  /* 0x0000d000700095a7 */ /* 0x000e6400080210ff */
[----:B-1----:R-:W-:Y:S05]  /*a930*/  @!P1 BRA `(.L_x_102) ;  /* 0xfffffffc00f09947 */ /* 0x002fea000383ffff */
[----:B------:R-:W-:Y:S05]  /*a940*/  BRA `(.L_x_101) ;  /* 0xffffffb000bc7947 */ /* 0x000fea000383ffff */
        .weak           $__internal_0_$__cuda_sm10x_tcgen05_guardrail_trap_col_being_dealloced_not_returned_by_alloc
        .type           $__internal_0_$__cuda_sm10x_tcgen05_guardrail_trap_col_being_dealloced_not_returned_by_alloc,@function
        .size           $__internal_0_$__cuda_sm10x_tcgen05_guardrail_trap_col_being_dealloced_not_returned_by_alloc,($__internal_1_$__cuda_sm10x_tcgen05_guardrail_trap_phase_invalid_during_alloc - $__internal_0_$__cuda_sm10x_tcgen05_guardrail_trap_col_being_dealloced_not_returned_by_alloc)
$__internal_0_$__cuda_sm10x_tcgen05_guardrail_trap_col_being_dealloced_not_returned_by_alloc:
[----:B------:R-:W-:Y:S05]  /*a950*/  BPT.TRAP 0x1 ;  /* 0x000000040000795c */ /* 0x000fea0000300000 */
[----:B------:R-:W-:-:S04]  /*a960*/  HFMA2 R3, -RZ, RZ, 0, 0 ;  /* 0x00000000ff037431 */ /* 0x000fc800000001ff */
[----:B------:R-:W-:Y:S05]  /*a970*/  RET.REL.NODEC R2 `(_ZN7cutlass13device_kernelINS_4gemm6kernel13GemmUniversalIN4cute5tupleIJiiiiEEENS1_10collective13CollectiveMmaINS1_35MainloopSm100TmaUmmaWarpSpecializedILi6ELi2ELi4ENS5_IJNS4_1CILi1EEESB_SB_EEEEENS5_IJNSA_ILi128EEESE_NSA_ILi64EEEEEENS_10bfloat16_tENS5_IJlSB_lEEESH_SI_NS4_8TiledMMAINS4_8MMA_AtomIJNS4_20SM100_MMA_F16BF16_SSISH_SH_fLi128ELi128ELNS4_4UMMA5MajorE0ELSN_0ELNSM_7ScaleInE0ELSO_0EEEEEENS4_6LayoutISC_NS5_IJNSA_ILi0EEESS_SS_EEEEENS5_IJNS4_10UnderscoreESV_SV_EEEEENS4_13SM90_TMA_LOADENS4_14ComposedLayoutINS4_7SwizzleILi3ELi4ELi3EEENS4_18smem_ptr_flag_bitsILi16EEENSR_INS5_IJNSA_ILi8EEESF_EEENS5_IJSF_SB_EEEEEEEvNS4_8identityESY_S18_vS19_EENS_8epilogue10collective18CollectiveEpilogueINS1B_23Sm100TmaWarpSpecializedILi4ELi2ELi32ELb1ELb0EEEJSG_NS5_IJNSR_ISE_SB_EENSR_INSA_ILi32EEESB_EEEEESH_SI_SH_SI_NS1B_6fusion15FusionCallbacksIS1F_NS1K_13LinCombEltActINS1B_6thread4SiLuESH_fSH_fLNS_15FloatRoundStyleE2EEESG_S1J_JEEENS4_5SM1004TMEM4LOAD26SM100_TMEM_LOAD_32dp32b32xESY_NSZ_INS10_ILi2ELi4ELi3EEES13_NSR_INS5_IJS14_S1H_EEENS5_IJS1H_SB_EEEEEEENS4_39AutoVectorizingCopyWithAssumedAlignmentILi128EEENS4_14SM90_TMA_STOREES20_S22_S22_EEEvvEEEEvNT_6ParamsE) ;  /* 0xffffff5402a07950 */ /* 0x000fea0003c3ffff */
        .weak           $__internal_1_$__cuda_sm10x_tcgen05_guardrail_trap_phase_invalid_during_alloc
        .type           $__internal_1_$__cuda_sm10x_tcgen05_guardrail_trap_phase_invalid_during_alloc,@function
        .size           $__internal_1_$__cuda_sm10x_tcgen05_guardrail_trap_phase_invalid_during_alloc,($__internal_2_$__cuda_sm10x_tcgen05_guardrail_trap_unallocated_columns_being_dealloced - $__internal_1_$__cuda_sm10x_tcgen05_guardrail_trap_phase_invalid_during_alloc)
$__internal_1_$__cuda_sm10x_tcgen05_guardrail_trap_phase_invalid_during_alloc:
[----:B------:R-:W-:Y:S05]  /*a980*/  BPT.TRAP 0x1 ;  /* 0x000000040000795c */ /* 0x000fea0000300000 */
[----:B------:R-:W-:-:S04]  /*a990*/  MOV R3, 0x0 ;  /* 0x0000000000037802 */ /* 0x000fc80000000f00 */
[----:B------:R-:W-:Y:S05]  /*a9a0*/  RET.REL.NODEC R2 `(_ZN7cutlass13device_kernelINS_4gemm6kernel13GemmUniversalIN4cute5tupleIJiiiiEEENS1_10collective13CollectiveMmaINS1_35MainloopSm100TmaUmmaWarpSpecializedILi6ELi2ELi4ENS5_IJNS4_1CILi1EEESB_SB_EEEEENS5_IJNSA_ILi128EEESE_NSA_ILi64EEEEEENS_10bfloat16_tENS5_IJlSB_lEEESH_SI_NS4_8TiledMMAINS4_8MMA_AtomIJNS4_20SM100_MMA_F16BF16_SSISH_SH_fLi128ELi128ELNS4_4UMMA5MajorE0ELSN_0ELNSM_7ScaleInE0ELSO_0EEEEEENS4_6LayoutISC_NS5_IJNSA_ILi0EEESS_SS_EEEEENS5_IJNS4_10UnderscoreESV_SV_EEEEENS4_13SM90_TMA_LOADENS4_14ComposedLayoutINS4_7SwizzleILi3ELi4ELi3EEENS4_18smem_ptr_flag_bitsILi16EEENSR_INS5_IJNSA_ILi8EEESF_EEENS5_IJSF_SB_EEEEEEEvNS4_8identityESY_S18_vS19_EENS_8epilogue10collective18CollectiveEpilogueINS1B_23Sm100TmaWarpSpecializedILi4ELi2ELi32ELb1ELb0EEEJSG_NS5_IJNSR_ISE_SB_EENSR_INSA_ILi32EEESB_EEEEESH_SI_SH_SI_NS1B_6fusion15FusionCallbacksIS1F_NS1K_13LinCombEltActINS1B_6thread4SiLuESH_fSH_fLNS_15FloatRoundStyleE2EEESG_S1J_JEEENS4_5SM1004TMEM4LOAD26SM100_TMEM_LOAD_32dp32b32xESY_NSZ_INS10_ILi2ELi4ELi3EEES13_NSR_INS5_IJS14_S1H_EEENS5_IJS1H_SB_EEEEEEENS4_39AutoVectorizingCopyWithAssumedAlignmentILi128EEENS4_14SM90_TMA_STOREES20_S22_S22_EEEvvEEEEvNT_6ParamsE) ;  /* 0xffffff5402947950 */ /* 0x000fea0003c3ffff */
        .weak           $__internal_2_$__cuda_sm10x_tcgen05_guardrail_trap_unallocated_columns_being_dealloced
        .type           $__internal_2_$__cuda_sm10x_tcgen05_guardrail_trap_unallocated_columns_being_dealloced,@function
        .size           $__internal_2_$__cuda_sm10x_tcgen05_guardrail_trap_unallocated_columns_being_dealloced,($__internal_3_$__cuda_sm20_rcp_rn_f32_slowpath - $__internal_2_$__cuda_sm10x_tcgen05_guardrail_trap_unallocated_columns_being_dealloced)
$__internal_2_$__cuda_sm10x_tcgen05_guardrail_trap_unallocated_columns_being_dealloced:
[----:B------:R-:W-:Y:S05]  /*a9b0*/  BPT.TRAP 0x1 ;  /* 0x000000040000795c */ /* 0x000fea0000300000 */
[----:B------:R-:W-:-:S04]  /*a9c0*/  HFMA2 R3, -RZ, RZ, 0, 0 ;  /* 0x00000000ff037431 */ /* 0x000fc800000001ff */
[----:B------:R-:W-:Y:S05]  /*a9d0*/  RET.REL.NODEC R2 `(_ZN7cutlass13device_kernelINS_4gemm6kernel13GemmUniversalIN4cute5tupleIJiiiiEEENS1_10collective13CollectiveMmaINS1_35MainloopSm100TmaUmmaWarpSpecializedILi6ELi2ELi4ENS5_IJNS4_1CILi1EEESB_SB_EEEEENS5_IJNSA_ILi128EEESE_NSA_ILi64EEEEEENS_10bfloat16_tENS5_IJlSB_lEEESH_SI_NS4_8TiledMMAINS4_8MMA_AtomIJNS4_20SM100_MMA_F16BF16_SSISH_SH_fLi128ELi128ELNS4_4UMMA5MajorE0ELSN_0ELNSM_7ScaleInE0ELSO_0EEEEEENS4_6LayoutISC_NS5_IJNSA_ILi0EEESS_SS_EEEEENS5_IJNS4_10UnderscoreESV_SV_EEEEENS4_13SM90_TMA_LOADENS4_14ComposedLayoutINS4_7SwizzleILi3ELi4ELi3EEENS4_18smem_ptr_flag_bitsILi16EEENSR_INS5_IJNSA_ILi8EEESF_EEENS5_IJSF_SB_EEEEEEEvNS4_8identityESY_S18_vS19_EENS_8epilogue10collective18CollectiveEpilogueINS1B_23Sm100TmaWarpSpecializedILi4ELi2ELi32ELb1ELb0EEEJSG_NS5_IJNSR_ISE_SB_EENSR_INSA_ILi32EEESB_EEEEESH_SI_SH_SI_NS1B_6fusion15FusionCallbacksIS1F_NS1K_13LinCombEltActINS1B_6thread4SiLuESH_fSH_fLNS_15FloatRoundStyleE2EEESG_S1J_JEEENS4_5SM1004TMEM4LOAD26SM100_TMEM_LOAD_32dp32b32xESY_NSZ_INS10_ILi2ELi4ELi3EEES13_NSR_INS5_IJS14_S1H_EEENS5_IJS1H_SB_EEEEEEENS4_39AutoVectorizingCopyWithAssumedAlignmentILi128EEENS4_14SM90_TMA_STOREES20_S22_S22_EEEvvEEEEvNT_6ParamsE) ;  /* 0xffffff5402887950 */ /* 0x000fea0003c3ffff */
        .weak           $__internal_3_$__cuda_sm20_rcp_rn_f32_slowpath
        .type           $__internal_3_$__cuda_sm20_rcp_rn_f32_slowpath,@function
        .size           $__internal_3_$__cuda_sm20_rcp_rn_f32_slowpath,(.L_x_266 - $__internal_3_$__cuda_sm20_rcp_rn_f32_slowpath)
$__internal_3_$__cuda_sm20_rcp_rn_f32_slowpath:
[----:B------:R-:W-:Y:S01]  /*a9e0*/  IMAD.SHL.U32 R80, R83, 0x2, RZ ;  /* 0x0000000253507824 */ /* 0x000fe200078e00ff */
[----:B------:R-:W-:Y:S04]  /*a9f0*/  BSSY.RECONVERGENT B0, `(.L_x_261) ;  /* 0x0000030000007945 */ /* 0x000fe80003800200 */
[----:B------:R-:W-:-:S04]  /*aa00*/  SHF.R.U32.HI R80, RZ, 0x18, R80 ;  /* 0x00000018ff507819 */ /* 0x000fc80000011650 */
[----:B------:R-:W-:-:S13]  /*aa10*/  ISETP.NE.U32.AND P0, PT, R80, RZ, PT ;  /* 0x000000ff5000720c */ /* 0x000fda0003f05070 */
[----:B------:R-:W-:Y:S05]  /*aa20*/  @P0 BRA `(.L_x_262) ;  /* 0x0000000000280947 */ /* 0x000fea0003800000 */
[----:B------:R-:W-:-:S04]  /*aa30*/  SHF.L.U32 R64, R83, 0x1, RZ ;  /* 0x0000000153407819 */ /* 0x000fc800000006ff */
[----:B------:R-:W-:-:S13]  /*aa40*/  ISETP.NE.AND P0, PT, R64, RZ, PT ;  /* 0x000000ff4000720c */ /* 0x000fda0003f05270 */
[----:B------:R-:W-:Y:S01]  /*aa50*/  @P0 FFMA R80, R83, 1.84467440737095516160e+19, RZ ;  /* 0x5f80000053500823 */ /* 0x000fe200000000ff */
[----:B------:R-:W-:Y:S08]  /*aa60*/  @!P0 MUFU.RCP R81, R83 ;  /* 0x0000005300518308 */ /* 0x000ff00000001000 */
[----:B------:R-:W1:Y:S02]  /*aa70*/  @P0 MUFU.RCP R64, R80 ;  /* 0x0000005000400308 */ /* 0x000e640000001000 */
[----:B-1----:R-:W-:-:S04]  /*aa80*/  @P0 FFMA R80, R80, R64, -1 ;  /* 0xbf80000050500423 */ /* 0x002fc80000000040 */
[----:B------:R-:W-:-:S04]  /*aa90*/  @P0 FADD.FTZ R80, -R80, -RZ ;  /* 0x800000ff50500221 */ /* 0x000fc80000010100 */
[----:B------:R-:W-:-:S04]  /*aaa0*/  @P0 FFMA R80, R64, R80, R64 ;  /* 0x0000005040500223 */ /* 0x000fc80000000040 */
[----:B------:R-:W-:Y:S01]  /*aab0*/  @P0 FFMA R81, R80, 1.84467440737095516160e+19, RZ ;  /* 0x5f80000050510823 */ /* 0x000fe200000000ff */
[----:B------:R-:W-:Y:S05]  /*aac0*/  BRA `(.L_x_263) ;  /* 0x0000000000887947 */ /* 0x000fea0003800000 */
.L_x_262:
[----:B------:R-:W-:-:S04]  /*aad0*/  IADD3 R64, PT, PT, R80, -0xfd, RZ ;  /* 0xffffff0350407810 */ /* 0x000fc80007ffe0ff */
[----:B------:R-:W-:-:S13]  /*aae0*/  ISETP.GT.U32.AND P0, PT, R64, 0x1, PT ;  /* 0x000000014000780c */ /* 0x000fda0003f04070 */
[----:B------:R-:W-:Y:S05]  /*aaf0*/  @P0 BRA `(.L_x_264) ;  /* 0x0000000000780947 */ /* 0x000fea0003800000 */
[----:B------:R-:W-:Y:S01]  /*ab00*/  LOP3.LUT R84, R83, 0x7fffff, RZ, 0xc0, !PT ;  /* 0x007fffff53547812 */ /* 0x000fe200078ec0ff */
[----:B------:R-:W-:Y:S02]  /*ab10*/  IMAD.MOV.U32 R81, RZ, RZ, 0x3 ;  /* 0x00000003ff517424 */ /* 0x000fe400078e00ff */
[----:B------:R-:W-:Y:S01]  /*ab20*/  VIADD R80, R80, 0xffffff04 ;  /* 0xffffff0450507836 */ /* 0x000fe20000000000 */
[----:B------:R-:W-:Y:S02]  /*ab30*/  LOP3.LUT R84, R84, 0x3f800000, RZ, 0xfc, !PT ;  /* 0x3f80000054547812 */ /* 0x000fe400078efcff */
[----:B------:R-:W-:Y:S02]  /*ab40*/  SHF.L.U32 R81, R81, R64, RZ ;  /* 0x0000004051517219 */ /* 0x000fe400000006ff */
[----:B------:R-:W1:Y:S02]  /*ab50*/  MUFU.RCP R85, R84 ;  /* 0x0000005400557308 */ /* 0x000e640000001000 */
[----:B-1----:R-:W-:-:S04]  /*ab60*/  FFMA R84, R84, R85, -1 ;  /* 0xbf80000054547423 */ /* 0x002fc80000000055 */
[----:B------:R-:W-:-:S04]  /*ab70*/  FADD.FTZ R84, -R84, -RZ ;  /* 0x800000ff54547221 */ /* 0x000fc80000010100 */
[CCC-:B------:R-:W-:Y:S01]  /*ab80*/  FFMA.RM R86, R85.reuse, R84.reuse, R85.reuse ;  /* 0x0000005455567223 */ /* 0x1c0fe20000004055 */
[----:B------:R-:W-:-:S04]  /*ab90*/  FFMA.RP R84, R85, R84, R85 ;  /* 0x0000005455547223 */ /* 0x000fc80000008055 */
[C---:B------:R-:W-:Y:S02]  /*aba0*/  LOP3.LUT R85, R86.reuse, 0x7fffff, RZ, 0xc0, !PT ;  /* 0x007fffff56557812 */ /* 0x040fe400078ec0ff */
[----:B------:R-:W-:Y:S02]  /*abb0*/  FSETP.NEU.FTZ.AND P0, PT, R86, R84, PT ;  /* 0x000000545600720b */ /* 0x000fe40003f1d000 */
[----:B------:R-:W-:Y:S02]  /*abc0*/  LOP3.LUT R85, R85, 0x800000, RZ, 0xfc, !PT ;  /* 0x0080000055557812 */ /* 0x000fe400078efcff */
[----:B------:R-:W-:Y:S02]  /*abd0*/  SEL R84, RZ, 0xffffffff, !P0 ;  /* 0xffffffffff547807 */ /* 0x000fe40004000000 */
[----:B------:R-:W-:Y:S02]  /*abe0*/  LOP3.LUT R81, R81, R85, RZ, 0xc0, !PT ;  /* 0x0000005551517212 */ /* 0x000fe400078ec0ff */
[----:B------:R-:W-:Y:S01]  /*abf0*/  SHF.R.U32.HI R80, RZ, R80, R85 ;  /* 0x00000050ff507219 */ /* 0x000fe20000011655 */
[----:B------:R-:W-:Y:S01]  /*ac00*/  IMAD.MOV R84, RZ, RZ, -R84 ;  /* 0x000000ffff547224 */ /* 0x000fe200078e0a54 */
[----:B------:R-:W-:-:S04]  /*ac10*/  SHF.R.U32.HI R81, RZ, R64, R81 ;  /* 0x00000040ff517219 */ /* 0x000fc80000011651 */
[----:B------:R-:W-:Y:S02]  /*ac20*/  LOP3.LUT P1, RZ, R84, R64, R85, 0xf8, !PT ;  /* 0x0000004054ff7212 */ /* 0x000fe4000782f855 */
[C---:B------:R-:W-:Y:S02]  /*ac30*/  LOP3.LUT P2, RZ, R81.reuse, 0x1, RZ, 0xc0, !PT ;  /* 0x0000000151ff7812 */ /* 0x040fe4000784c0ff */
[----:B------:R-:W-:-:S04]  /*ac40*/  LOP3.LUT P0, RZ, R81, 0x2, RZ, 0xc0, !PT ;  /* 0x0000000251ff7812 */ /* 0x000fc8000780c0ff */
[----:B------:R-:W-:-:S04]  /*ac50*/  PLOP3.LUT P0, PT, P2, P1, P0, 0xe0, 0x0 ;  /* 0x000000000000781c */ /* 0x000fc80001703c00 */
[----:B------:R-:W-:Y:S02]  /*ac60*/  SEL R64, RZ, 0x1, !P0 ;  /* 0x00000001ff407807 */ /* 0x000fe40004000000 */
[----:B------:R-:W-:-:S03]  /*ac70*/  LOP3.LUT P0, RZ, R83, 0x7fffff, RZ, 0xc0, !PT ;  /* 0x007fffff53ff7812 */ /* 0x000fc6000780c0ff */
[----:B------:R-:W-:-:S05]  /*ac80*/  IMAD.MOV R64, RZ, RZ, -R64 ;  /* 0x000000ffff407224 */ /* 0x000fca00078e0a40 */
[----:B------:R-:W-:-:S13]  /*ac90*/  ISETP.GE.AND P1, PT, R64, RZ, PT ;  /* 0x000000ff4000720c */ /* 0x000fda0003f26270 */
[----:B------:R-:W-:-:S04]  /*aca0*/  @!P1 VIADD R80, R80, 0x1 ;  /* 0x0000000150509836 */ /* 0x000fc80000000000 */
[----:B------:R-:W-:-:S05]  /*acb0*/  @!P0 IMAD.SHL.U32 R80, R80, 0x2, RZ ;  /* 0x0000000250508824 */ /* 0x000fca00078e00ff */
[----:B------:R-:W-:Y:S01]  /*acc0*/  LOP3.LUT R81, R80, 0x80000000, R83, 0xf8, !PT ;  /* 0x8000000050517812 */ /* 0x000fe200078ef853 */
[----:B------:R-:W-:Y:S05]  /*acd0*/  BRA `(.L_x_263) ;  /* 0x0000000000047947 */ /* 0x000fea0003800000 */
.L_x_264:
[----:B------:R1:W2:Y:S02]  /*ace0*/  MUFU.RCP R81, R83 ;  /* 0x0000005300517308 */ /* 0x0002a40000001000 */
.L_x_263:
[----:B------:R-:W-:Y:S05]  /*acf0*/  BSYNC.RECONVERGENT B0 ;  /* 0x0000000000007941 */ /* 0x000fea0003800200 */
.L_x_261:
[----:B-1----:R-:W-:Y:S01]  /*ad00*/  HFMA2 R83, -RZ, RZ, 0, 0 ;  /* 0x00000000ff537431 */ /* 0x002fe200000001ff */
[----:B--2---:R-:W-:-:S03]  /*ad10*/  MOV R64, R81 ;  /* 0x0000005100407202 */ /* 0x004fc60000000f00 */
[----:B------:R-:W-:Y:S05]  /*ad20*/  RET.REL.NODEC R82 `(_ZN7cutlass13device_kernelINS_4gemm6kernel13GemmUniversalIN4cute5tupleIJiiiiEEENS1_10collective13CollectiveMmaINS1_35MainloopSm100TmaUmmaWarpSpecializedILi6ELi2ELi4ENS5_IJNS4_1CILi1EEESB_SB_EEEEENS5_IJNSA_ILi128EEESE_NSA_ILi64EEEEEENS_10bfloat16_tENS5_IJlSB_lEEESH_SI_NS4_8TiledMMAINS4_8MMA_AtomIJNS4_20SM100_MMA_F16BF16_SSISH_SH_fLi128ELi128ELNS4_4UMMA5MajorE0ELSN_0ELNSM_7ScaleInE0ELSO_0EEEEEENS4_6LayoutISC_NS5_IJNSA_ILi0EEESS_SS_EEEEENS5_IJNS4_10UnderscoreESV_SV_EEEEENS4_13SM90_TMA_LOADENS4_14ComposedLayoutINS4_7SwizzleILi3ELi4ELi3EEENS4_18smem_ptr_flag_bitsILi16EEENSR_INS5_IJNSA_ILi8EEESF_EEENS5_IJSF_SB_EEEEEEEvNS4_8identityESY_S18_vS19_EENS_8epilogue10collective18CollectiveEpilogueINS1B_23Sm100TmaWarpSpecializedILi4ELi2ELi32ELb1ELb0EEEJSG_NS5_IJNSR_ISE_SB_EENSR_INSA_ILi32EEESB_EEEEESH_SI_SH_SI_NS1B_6fusion15FusionCallbacksIS1F_NS1K_13LinCombEltActINS1B_6thread4SiLuESH_fSH_fLNS_15FloatRoundStyleE2EEESG_S1J_JEEENS4_5SM1004TMEM4LOAD26SM100_TMEM_LOAD_32dp32b32xESY_NSZ_INS10_ILi2ELi4ELi3EEES13_NSR_INS5_IJS14_S1H_EEENS5_IJS1H_SB_EEEEEEENS4_39AutoVectorizingCopyWithAssumedAlignmentILi128EEENS4_14SM90_TMA_STOREES20_S22_S22_EEEvvEEEEvNT_6ParamsE) ;  /* 0xffffff5052b47950 */ /* 0x000fea0003c3ffff */
.L_x_265:
[----:B------:R-:W-:-:S00]  /*ad30*/  BRA `(.L_x_265) ;  /* 0xfffffffc00fc7947 */ /* 0x000fc0000383ffff */
[----:B------:R-:W-:-:S00]  /*ad40*/  NOP ;  /* 0x0000000000007918 */ /* 0x000fc00000000000 */
        /* <DEDUP_REMOVED lines=11> */
.L_x_266:


//--------------------- .nv.global.init           --------------------------
	.section	.nv.global.init,"aw",@progbits
.nv.global.init:
	.type		$str$27,@object
	.size		$str$27,($str$28 - $str$27)
$str$27:
        /*0000*/ 	.byte	0x28, 0x61, 0x64, 0x64, 0x72, 0x65, 0x73, 0x73, 0x20, 0x26, 0x20, 0x6d, 0x61, 0x73, 0x6b, 0x29
        /*0010*/ 	.byte	0x20, 0x3d, 0x3d, 0x20, 0x30, 0x00
	.type		$str$28,@object
	.size		$str$28,($str$26 - $str$28)
$str$28:
        /*0016*/ 	.byte	0x2f, 0x74, 0x6d, 0x70, 0x2f, 0x63, 0x75, 0x74, 0x6c, 0x61, 0x73, 0x73, 0x5f, 0x73, 0x77, 0x65
        /*0026*/ 	.byte	0x65, 0x70, 0x5f, 0x73, 0x72, 0x63, 0x2f, 0x69, 0x6e, 0x63, 0x6c, 0x75, 0x64, 0x65, 0x2f, 0x63
        /*0036*/ 	.byte	0x75, 0x74, 0x65, 0x2f, 0x70, 0x6f, 0x69, 0x6e, 0x74, 0x65, 0x72, 0x5f, 0x66, 0x6c, 0x61, 0x67
        /*0046*/ 	.byte	0x67, 0x65, 0x64, 0x2e, 0x68, 0x70, 0x70, 0x00
	.type		$str$26,@object
	.size		$str$26,($str$25 - $str$26)
$str$26:
        /*004e*/ 	.byte	0x2f, 0x74, 0x6d, 0x70, 0x2f, 0x63, 0x75, 0x74, 0x6c, 0x61, 0x73, 0x73, 0x5f, 0x73, 0x77, 0x65
        /*005e*/ 	.byte	0x65, 0x70, 0x5f, 0x73, 0x72, 0x63, 0x2f, 0x69, 0x6e, 0x63, 0x6c, 0x75, 0x64, 0x65, 0x2f, 0x63
        /*006e*/ 	.byte	0x75, 0x74, 0x65, 0x2f, 0x61, 0x74, 0x6f, 0x6d, 0x2f, 0x63, 0x6f, 0x70, 0x79, 0x5f, 0x74, 0x72
        /*007e*/ 	.byte	0x61, 0x69, 0x74, 0x73, 0x5f, 0x73, 0x6d, 0x31, 0x30, 0x30, 0x2e, 0x68, 0x70, 0x70, 0x00
	.type		$str$25,@object
	.size		$str$25,(__unnamed_1 - $str$25)
$str$25:
        /*008d*/ 	.byte	0x28, 0x28, 0x75, 0x69, 0x6e, 0x74, 0x33, 0x32, 0x5f, 0x74, 0x28, 0x74, 0x68, 0x72, 0x65, 0x61
        /*009d*/ 	.byte	0x64, 0x49, 0x64, 0x78, 0x2e, 0x78, 0x29, 0x20, 0x2f, 0x20, 0x33, 0x32, 0x29, 0x20, 0x25, 0x20
        /*00ad*/ 	.byte	0x34, 0x29, 0x20, 0x3d, 0x3d, 0x20, 0x28, 0x28, 0x28, 0x74, 0x6d, 0x65, 0x6d, 0x5f, 0x61, 0x64
        /*00bd*/ 	.byte	0x64, 0x72, 0x20, 0x3e, 0x3e, 0x20, 0x31, 0x36, 0x29, 0x20, 0x2f, 0x20, 0x33, 0x32, 0x29, 0x20
        /*00cd*/ 	.byte	0x25, 0x20, 0x34, 0x29, 0x00
	.type		__unnamed_1,@object
	.size		__unnamed_1,(__unnamed_2 - __unnamed_1)
__unnamed_1:
        /*00d2*/ 	.byte	0x61, 0x75, 0x74, 0x6f, 0x20, 0x63, 0x75, 0x74, 0x65, 0x3a, 0x3a, 0x61, 0x73, 0x5f, 0x70, 0x6f
        /* <DEDUP_REMOVED lines=24> */
        /*0262*/ 	.byte	0x34, 0x30, 0x39, 0x36, 0x3e, 0x3e, 0x3e, 0x3e, 0x5d, 0x00
	.type		__unnamed_2,@object
	.size		__unnamed_2,(.L_2 - __unnamed_2)
__unnamed_2:
        /* <DEDUP_REMOVED lines=42> */
        /*050c*/ 	.byte	0x3e, 0x3e, 0x5d, 0x00
.L_2:


//--------------------- .nv.shared._ZN7cutlass13device_kernelINS_4gemm6kernel13GemmUniversalIN4cute5tupleIJiiiiEEENS1_10collective13CollectiveMmaINS1_35MainloopSm100TmaUmmaWarpSpecializedILi6ELi2ELi4ENS5_IJNS4_1CILi1EEESB_SB_EEEEENS5_IJNSA_ILi128EEESE_NSA_ILi64EEEEEENS_10bfloat16_tENS5_IJlSB_lEEESH_SI_NS4_8TiledMMAINS4_8MMA_AtomIJNS4_20SM100_MMA_F16BF16_SSISH_SH_fLi128ELi128ELNS4_4UMMA5MajorE0ELSN_0ELNSM_7ScaleInE0ELSO_0EEEEEENS4_6LayoutISC_NS5_IJNSA_ILi0EEESS_SS_EEEEENS5_IJNS4_10UnderscoreESV_SV_EEEEENS4_13SM90_TMA_LOADENS4_14ComposedLayoutINS4_7SwizzleILi3ELi4ELi3EEENS4_18smem_ptr_flag_bitsILi16EEENSR_INS5_IJNSA_ILi8EEESF_EEENS5_IJSF_SB_EEEEEEEvNS4_8identityESY_S18_vS19_EENS_8epilogue10collective18CollectiveEpilogueINS1B_23Sm100TmaWarpSpecializedILi4ELi2ELi32ELb1ELb0EEEJSG_NS5_IJNSR_ISE_SB_EENSR_INSA_ILi32EEESB_EEEEESH_SI_SH_SI_NS1B_6fusion15FusionCallbacksIS1F_NS1K_13LinCombEltActINS1B_6thread4SiLuESH_fSH_fLNS_15FloatRoundStyleE2EEESG_S1J_JEEENS4_5SM1004TMEM4LOAD26SM100_TMEM_LOAD_32dp32b32xESY_NSZ_INS10_ILi2ELi4ELi3EEES13_NSR_INS5_IJS14_S1H_EEENS5_IJS1H_SB_EEEEEEENS4_39AutoVectorizingCopyWithAssumedAlignmentILi128EEENS4_14SM90_TMA_STOREES20_S22_S22_EEEvvEEEEvNT_6ParamsE --------------------------
	.section	.nv.shared._ZN7cutlass13device_kernelINS_4gemm6kernel13GemmUniversalIN4cute5tupleIJiiiiEEENS1_10collective13CollectiveMmaINS1_35MainloopSm100TmaUmmaWarpSpecializedILi6ELi2ELi4ENS5_IJNS4_1CILi1EEESB_SB_EEEEENS5_IJNSA_ILi128EEESE_NSA_ILi64EEEEEENS_10bfloat16_tENS5_IJlSB_lEEESH_SI_NS4_8TiledMMAINS4_8MMA_AtomIJNS4_20SM100_MMA_F16BF16_SSISH_SH_fLi128ELi128ELNS4_4UMMA5MajorE0ELSN_0ELNSM_7ScaleInE0ELSO_0EEEEEENS4_6LayoutISC_NS5_IJNSA_ILi0EEESS_SS_EEEEENS5_IJNS4_10UnderscoreESV_SV_EEEEENS4_13SM90_TMA_LOADENS4_14ComposedLayoutINS4_7SwizzleILi3ELi4ELi3EEENS4_18smem_ptr_flag_bitsILi16EEENSR_INS5_IJNSA_ILi8EEESF_EEENS5_IJSF_SB_EEEEEEEvNS4_8identityESY_S18_vS19_EENS_8epilogue10collective18CollectiveEpilogueINS1B_23Sm100TmaWarpSpecializedILi4ELi2ELi32ELb1ELb0EEEJSG_NS5_IJNSR_ISE_SB_EENSR_INSA_ILi32EEESB_EEEEESH_SI_SH_SI_NS1B_6fusion15FusionCallbacksIS1F_NS1K_13LinCombEltActINS1B_6thread4SiLuESH_fSH_fLNS_15FloatRoundStyleE2EEESG_S1J_JEEENS4_5SM1004TMEM4LOAD26SM100_TMEM_LOAD_32dp32b32xESY_NSZ_INS10_ILi2ELi4ELi3EEES13_NSR_INS5_IJS14_S1H_EEENS5_IJS1H_SB_EEEEEEENS4_39AutoVectorizingCopyWithAssumedAlignmentILi128EEENS4_14SM90_TMA_STOREES20_S22_S22_EEEvvEEEEvNT_6ParamsE,"aw",@nobits
	.sectionflags	@""
	.align	16
	.zero		1024


//--------------------- .nv.shared.reserved.0     --------------------------
	.section	.nv.shared.reserved.0,"aw",@nobits
	.weak		__nv_reservedSMEM_offset_0_alias
	.size		__nv_reservedSMEM_offset_0_alias, 0, 64
	.other		__nv_reservedSMEM_offset_0_alias,@"STO_CUDA_RESERVED_SHARED STV_DEFAULT"
__nv_reservedSMEM_offset_0_alias:
	.zero		0
.nv.shared.reserved.0:
	.zero		64
	.weak		__nv_reservedSMEM_tcgen05_partition
	.type		__nv_reservedSMEM_tcgen05_partition,@object
	.size		__nv_reservedSMEM_tcgen05_partition,(.L_0 - __nv_reservedSMEM_tcgen05_partition)
__nv_reservedSMEM_tcgen05_partition:
	.zero		32
.L_0:


//--------------------- .nv.global                --------------------------
	.section	.nv.global,"aw",@nobits
.nv.global:
	.type		_ZN39_INTERNAL_aad50180_4_k_cu_cde94eac_37674cute1_E,@object
	.size		_ZN39_INTERNAL_aad50180_4_k_cu_cde94eac_37674cute1_E,(_ZN39_INTERNAL_aad50180_4_k_cu_cde94eac_37674cuda3std3__45__cpo6cbeginE - _ZN39_INTERNAL_aad50180_4_k_cu_cde94eac_37674cute1_E)
_ZN39_INTERNAL_aad50180_4_k_cu_cde94eac_37674cute1_E:
	.zero		1
	.type		_ZN39_INTERNAL_aad50180_4_k_cu_cde94eac_37674cuda3std3__45__cpo6cbeginE,@object
	.size		_ZN39_INTERNAL_aad50180_4_k_cu_cde94eac_37674cuda3std3__45__cpo6cbeginE,(_ZN39_INTERNAL_aad50180_4_k_cu_cde94eac_37674cuda3std3__48in_placeE - _ZN39_INTERNAL_aad50180_4_k_cu_cde94eac_37674cuda3std3__45__cpo6cbeginE)
_ZN39_INTERNAL_aad50180_4_k_cu_cde94eac_37674cuda3std3__45__cpo6cbeginE:
	.zero		1
	.type		_ZN39_INTERNAL_aad50180_4_k_cu_cde94eac_37674cuda3std3__48in_placeE,@object
	.size		_ZN39_INTERNAL_aad50180_4_k_cu_cde94eac_37674cuda3std3__48in_placeE,(_ZN39_INTERNAL_aad50180_4_k_cu_cde94eac_37674cuda3std6ranges3__45__cpo9iter_moveE - _ZN39_INTERNAL_aad50180_4_k_cu_cde94eac_37674cuda3std3__48in_placeE)
_ZN39_INTERNAL_aad50180_4_k_cu_cde94eac_37674cuda3std3__48in_placeE:
	.zero		1
	.type		_ZN39_INTERNAL_aad50180_4_k_cu_cde94eac_37674cuda3std6ranges3__45__cpo9iter_moveE,@object
	.size		_ZN39_INTERNAL_aad50180_4_k_cu_cde94eac_37674cuda3std6ranges3__45__cpo9iter_moveE,(_ZN39_INTERNAL_aad50180_4_k_cu_cde94eac_37674cuda3std3__45__cpo5beginE - _ZN39_INTERNAL_aad50180_4_k_cu_cde94eac_37674cuda3std6ranges3__45__cpo9iter_moveE)
_ZN39_INTERNAL_aad50180_4_k_cu_cde94eac_37674cuda3std6ranges3__45__cpo9iter_moveE:
	.zero		1
	.type		_ZN39_INTERNAL_aad50180_4_k_cu_cde94eac_37674cuda3std3__45__cpo5beginE,@object
	.size		_ZN39_INTERNAL_aad50180_4_k_cu_cde94eac_37674cuda3std3__45__cpo5beginE,(_ZN39_INTERNAL_aad50180_4_k_cu_cde94eac_37674cuda3std3__441_GLOBAL__N__aad50180_4_k_cu_cde94eac_37676ignoreE - _ZN39_INTERNAL_aad50180_4_k_cu_cde94eac_37674cuda3std3__45__cpo5beginE)
_ZN39_INTERNAL_aad50180_4_k_cu_cde94eac_37674cuda3std3__45__cpo5beginE:
	.zero		1
	.type		_ZN39_INTERNAL_aad50180_4_k_cu_cde94eac_37674cuda3std3__441_GLOBAL__N__aad50180_4_k_cu_cde94eac_37676ignoreE,@object
	.size		_ZN39_INTERNAL_aad50180_4_k_cu_cde94eac_37674cuda3std3__441_GLOBAL__N__aad50180_4_k_cu_cde94eac_37676ignoreE,(_ZN39_INTERNAL_aad50180_4_k_cu_cde94eac_37674cute7productE - _ZN39_INTERNAL_aad50180_4_k_cu_cde94eac_37674cuda3std3__441_GLOBAL__N__aad50180_4_k_cu_cde94eac_37676ignoreE)
_ZN39_INTERNAL_aad50180_4_k_cu_cde94eac_37674cuda3std3__441_GLOBAL__N__aad50180_4_k_cu_cde94eac_37676ignoreE:
	.zero		1
	.type		_ZN39_INTERNAL_aad50180_4_k_cu_cde94eac_37674cute7productE,@object
	.size		_ZN39_INTERNAL_aad50180_4_k_cu_cde94eac_37674cute7productE,(_ZN39_INTERNAL_aad50180_4_k_cu_cde94eac_37674cuda3std3__45__cpo3endE - _ZN39_INTERNAL_aad50180_4_k_cu_cde94eac_37674cute7productE)
_ZN39_INTERNAL_aad50180_4_k_cu_cde94eac_37674cute7productE:
	.zero		1
	.type		_ZN39_INTERNAL_aad50180_4_k_cu_cde94eac_37674cuda3std3__45__cpo3endE,@object
	.size		_ZN39_INTERNAL_aad50180_4_k_cu_cde94eac_37674cuda3std3__45__cpo3endE,(_ZN39_INTERNAL_aad50180_4_k_cu_cde94eac_37674cuda3std3__419piecewise_constructE - _ZN39_INTERNAL_aad50180_4_k_cu_cde94eac_37674cuda3std3__45__cpo3endE)
_ZN39_INTERNAL_aad50180_4_k_cu_cde94eac_37674cuda3std3__45__cpo3endE:
	.zero		1
	.type		_ZN39_INTERNAL_aad50180_4_k_cu_cde94eac_37674cuda3std3__419piecewise_constructE,@object
	.size		_ZN39_INTERNAL_aad50180_4_k_cu_cde94eac_37674cuda3std3__419piecewise_constructE,(_ZN39_INTERNAL_aad50180_4_k_cu_cde94eac_37674cuda3std3__45__cpo4cendE - _ZN39_INTERNAL_aad50180_4_k_cu_cde94eac_37674cuda3std3__419piecewise_constructE)
_ZN39_INTERNAL_aad50180_4_k_cu_cde94eac_37674cuda3std3__419piecewise_constructE:
	.zero		1
	.type		_ZN39_INTERNAL_aad50180_4_k_cu_cde94eac_37674cuda3std3__45__cpo4cendE,@object
	.size		_ZN39_INTERNAL_aad50180_4_k_cu_cde94eac_37674cuda3std3__45__cpo4cendE,(_ZN39_INTERNAL_aad50180_4_k_cu_cde94eac_37674cuda3std6ranges3__45__cpo4swapE - _ZN39_INTERNAL_aad50180_4_k_cu_cde94eac_37674cuda3std3__45__cpo4cendE)
_ZN39_INTERNAL_aad50180_4_k_cu_cde94eac_37674cuda3std3__45__cpo4cendE:
	.zero		1
	.type		_ZN39_INTERNAL_aad50180_4_k_cu_cde94eac_37674cuda3std6ranges3__45__cpo4swapE,@object
	.size		_ZN39_INTERNAL_aad50180_4_k_cu_cde94eac_37674cuda3std6ranges3__45__cpo4swapE,(.L_10 - _ZN39_INTERNAL_aad50180_4_k_cu_cde94eac_37674cuda3std6ranges3__45__cpo4swapE)
_ZN39_INTERNAL_aad50180_4_k_cu_cde94eac_37674cuda3std6ranges3__45__cpo4swapE:
	.zero		1
.L_10:


//--------------------- .nv.constant0._ZN7cutlass13device_kernelINS_4gemm6kernel13GemmUniversalIN4cute5tupleIJiiiiEEENS1_10collective13CollectiveMmaINS1_35MainloopSm100TmaUmmaWarpSpecializedILi6ELi2ELi4ENS5_IJNS4_1CILi1EEESB_SB_EEEEENS5_IJNSA_ILi128EEESE_NSA_ILi64EEEEEENS_10bfloat16_tENS5_IJlSB_lEEESH_SI_NS4_8TiledMMAINS4_8MMA_AtomIJNS4_20SM100_MMA_F16BF16_SSISH_SH_fLi128ELi128ELNS4_4UMMA5MajorE0ELSN_0ELNSM_7ScaleInE0ELSO_0EEEEEENS4_6LayoutISC_NS5_IJNSA_ILi0EEESS_SS_EEEEENS5_IJNS4_10UnderscoreESV_SV_EEEEENS4_13SM90_TMA_LOADENS4_14ComposedLayoutINS4_7SwizzleILi3ELi4ELi3EEENS4_18smem_ptr_flag_bitsILi16EEENSR_INS5_IJNSA_ILi8EEESF_EEENS5_IJSF_SB_EEEEEEEvNS4_8identityESY_S18_vS19_EENS_8epilogue10collective18CollectiveEpilogueINS1B_23Sm100TmaWarpSpecializedILi4ELi2ELi32ELb1ELb0EEEJSG_NS5_IJNSR_ISE_SB_EENSR_INSA_ILi32EEESB_EEEEESH_SI_SH_SI_NS1B_6fusion15FusionCallbacksIS1F_NS1K_13LinCombEltActINS1B_6thread4SiLuESH_fSH_fLNS_15FloatRoundStyleE2EEESG_S1J_JEEENS4_5SM1004TMEM4LOAD26SM100_TMEM_LOAD_32dp32b32xESY_NSZ_INS10_ILi2ELi4ELi3EEES13_NSR_INS5_IJS14_S1H_EEENS5_IJS1H_SB_EEEEEEENS4_39AutoVectorizingCopyWithAssumedAlignmentILi128EEENS4_14SM90_TMA_STOREES20_S22_S22_EEEvvEEEEvNT_6ParamsE --------------------------
	.section	.nv.constant0._ZN7cutlass13device_kernelINS_4gemm6kernel13GemmUniversalIN4cute5tupleIJiiiiEEENS1_10collective13CollectiveMmaINS1_35MainloopSm100TmaUmmaWarpSpecializedILi6ELi2ELi4ENS5_IJNS4_1CILi1EEESB_SB_EEEEENS5_IJNSA_ILi128EEESE_NSA_ILi64EEEEEENS_10bfloat16_tENS5_IJlSB_lEEESH_SI_NS4_8TiledMMAINS4_8MMA_AtomIJNS4_20SM100_MMA_F16BF16_SSISH_SH_fLi128ELi128ELNS4_4UMMA5MajorE0ELSN_0ELNSM_7ScaleInE0ELSO_0EEEEEENS4_6LayoutISC_NS5_IJNSA_ILi0EEESS_SS_EEEEENS5_IJNS4_10UnderscoreESV_SV_EEEEENS4_13SM90_TMA_LOADENS4_14ComposedLayoutINS4_7SwizzleILi3ELi4ELi3EEENS4_18smem_ptr_flag_bitsILi16EEENSR_INS5_IJNSA_ILi8EEESF_EEENS5_IJSF_SB_EEEEEEEvNS4_8identityESY_S18_vS19_EENS_8epilogue10collective18CollectiveEpilogueINS1B_23Sm100TmaWarpSpecializedILi4ELi2ELi32ELb1ELb0EEEJSG_NS5_IJNSR_ISE_SB_EENSR_INSA_ILi32EEESB_EEEEESH_SI_SH_SI_NS1B_6fusion15FusionCallbacksIS1F_NS1K_13LinCombEltActINS1B_6thread4SiLuESH_fSH_fLNS_15FloatRoundStyleE2EEESG_S1J_JEEENS4_5SM1004TMEM4LOAD26SM100_TMEM_LOAD_32dp32b32xESY_NSZ_INS10_ILi2ELi4ELi3EEES13_NSR_INS5_IJS14_S1H_EEENS5_IJS1H_SB_EEEEEEENS4_39AutoVectorizingCopyWithAssumedAlignmentILi128EEENS4_14SM90_TMA_STOREES20_S22_S22_EEEvvEEEEvNT_6ParamsE,"a",@progbits
	.sectionflags	@""
	.align	4
.nv.constant0._ZN7cutlass13device_kernelINS_4gemm6kernel13GemmUniversalIN4cute5tupleIJiiiiEEENS1_10collective13CollectiveMmaINS1_35MainloopSm100TmaUmmaWarpSpecializedILi6ELi2ELi4ENS5_IJNS4_1CILi1EEESB_SB_EEEEENS5_IJNSA_ILi128EEESE_NSA_ILi64EEEEEENS_10bfloat16_tENS5_IJlSB_lEEESH_SI_NS4_8TiledMMAINS4_8MMA_AtomIJNS4_20SM100_MMA_F16BF16_SSISH_SH_fLi128ELi128ELNS4_4UMMA5MajorE0ELSN_0ELNSM_7ScaleInE0ELSO_0EEEEEENS4_6LayoutISC_NS5_IJNSA_ILi0EEESS_SS_EEEEENS5_IJNS4_10UnderscoreESV_SV_EEEEENS4_13SM90_TMA_LOADENS4_14ComposedLayoutINS4_7SwizzleILi3ELi4ELi3EEENS4_18smem_ptr_flag_bitsILi16EEENSR_INS5_IJNSA_ILi8EEESF_EEENS5_IJSF_SB_EEEEEEEvNS4_8identityESY_S18_vS19_EENS_8epilogue10collective18CollectiveEpilogueINS1B_23Sm100TmaWarpSpecializedILi4ELi2ELi32ELb1ELb0EEEJSG_NS5_IJNSR_ISE_SB_EENSR_INSA_ILi32EEESB_EEEEESH_SI_SH_SI_NS1B_6fusion15FusionCallbacksIS1F_NS1K_13LinCombEltActINS1B_6thread4SiLuESH_fSH_fLNS_15FloatRoundStyleE2EEESG_S1J_JEEENS4_5SM1004TMEM4LOAD26SM100_TMEM_LOAD_32dp32b32xESY_NSZ_INS10_ILi2ELi4ELi3EEES13_NSR_INS5_IJS14_S1H_EEENS5_IJS1H_SB_EEEEEEENS4_39AutoVectorizingCopyWithAssumedAlignmentILi128EEENS4_14SM90_TMA_STOREES20_S22_S22_EEEvvEEEEvNT_6ParamsE:
	.zero		2944


//--------------------- SYMBOLS --------------------------

	.type		.nv.reservedSmem.offset0,@object
	.size		.nv.reservedSmem.offset0,0x4
	.type		.nv.reservedSmem.cap,@object
	.size		.nv.reservedSmem.cap,0x4
	.type		__assertfail,@function
